def matmul_kernel(
    a_ptr,
    b_ptr,
    c_ptr,
    M,
    N,
    K,
    stride_am,
    stride_ak,
    stride_bk,
    stride_bn,
    stride_cm,
    stride_cn,
    BLOCK_M: tl.constexpr,
    BLOCK_N: tl.constexpr,
    BLOCK_K: tl.constexpr,
    GROUP_M: tl.constexpr,
):
    pid = tl.program_id(axis=0)
    num_pid_m = tl.cdiv(M, BLOCK_M)
    num_pid_n = tl.cdiv(N, BLOCK_N)
    num_pid_in_group = GROUP_M * num_pid_n
    group_id = pid // num_pid_in_group
    first_pid_m = group_id * GROUP_M
    group_size_m = min(num_pid_m - first_pid_m, GROUP_M)
    pid_m = first_pid_m + ((pid % num_pid_in_group) % group_size_m)
    pid_n = (pid % num_pid_in_group) // group_size_m

    offs_am = (pid_m * BLOCK_M + tl.arange(0, BLOCK_M)) % M
    offs_bn = (pid_n * BLOCK_N + tl.arange(0, BLOCK_N)) % N
    offs_k = tl.arange(0, BLOCK_K)
    a_ptrs = a_ptr + offs_am[:, None] * stride_am + offs_k[None, :] * stride_ak
    b_ptrs = b_ptr + offs_k[:, None] * stride_bk + offs_bn[None, :] * stride_bn

    acc = tl.zeros((BLOCK_M, BLOCK_N), dtype=tl.float32)
    for kk in range(0, tl.cdiv(K, BLOCK_K)):
        a = tl.load(a_ptrs, mask=offs_k[None, :] < K - kk * BLOCK_K, other=0.0)
        b = tl.load(b_ptrs, mask=offs_k[:, None] < K - kk * BLOCK_K, other=0.0)
        acc = tl.dot(a, b, acc)
        a_ptrs += BLOCK_K * stride_ak
        b_ptrs += BLOCK_K * stride_bk

    c = acc.to(c_ptr.dtype.element_ty)
    offs_cm = pid_m * BLOCK_M + tl.arange(0, BLOCK_M)
    offs_cn = pid_n * BLOCK_N + tl.arange(0, BLOCK_N)
    c_ptrs = c_ptr + offs_cm[:, None] * stride_cm + offs_cn[None, :] * stride_cn
    mask = (offs_cm[:, None] < M) & (offs_cn[None, :] < N)
    tl.store(c_ptrs, c, mask=mask)

# config = {"BLOCK_K": 32, "BLOCK_M": 256, "BLOCK_N": 64, "GROUP_M": 8, "arch": "sm_90", "dtype": "fp16", "num_ctas": 1, "num_stages": 3, "num_warps": 16}
# arch = sm_90


// ===== COMPILED SASS (sm_90a) =====

	.target	sm_90a

	.elftype	@"ET_EXEC"


//--------------------- .note.nv.tkinfo           --------------------------
	.section	.note.nv.tkinfo,"",@"SHT_NOTE"
	.sectionflags	@"SHF_NOTE_NV_TKINFO"
	.tkinfo
        /*0018*/ 	.word	0x00000002
        /*0030*/ 	.string	""
        /*0030*/ 	.string	"ptxas"
        /*0030*/ 	.string	"Cuda compilation tools, release 13.0, V13.0.88"
        /*0030*/ 	.string	"Build cuda_13.0.r13.0/compiler.36424714_0"
        /*0030*/ 	.string	"-v  -suppress-debug-info  -lineinfo  -arch sm_90a "



//--------------------- .note.nv.cuinfo           --------------------------
	.section	.note.nv.cuinfo,"",@"SHT_NOTE"
	.sectionflags	@"SHF_NOTE_NV_CUINFO"
        /*0018*/ 	.short	0x0002
        /*001a*/ 	.short	0x005a
        /*001c*/ 	.short	0x0082
	.zero		2


//--------------------- .nv.info                  --------------------------
	.section	.nv.info,"",@"SHT_CUDA_INFO"
	.align	4


	//----- nvinfo : EIATTR_REGCOUNT
	.align		4
        /*0000*/ 	.byte	0x04, 0x2f
        /*0002*/ 	.short	(.L_1 - .L_0)
	.align		4
.L_0:
        /*0004*/ 	.word	index@(matmul_kernel)
        /*0008*/ 	.word	0x0000007e


	//----- nvinfo : EIATTR_FRAME_SIZE
	.align		4
.L_1:
        /*000c*/ 	.byte	0x04, 0x11
        /*000e*/ 	.short	(.L_3 - .L_2)
	.align		4
.L_2:
        /*0010*/ 	.word	index@(matmul_kernel)
        /*0014*/ 	.word	0x00000000


	//----- nvinfo : EIATTR_MIN_STACK_SIZE
	.align		4
.L_3:
        /*0018*/ 	.byte	0x04, 0x12
        /*001a*/ 	.short	(.L_5 - .L_4)
	.align		4
.L_4:
        /*001c*/ 	.word	index@(matmul_kernel)
        /*0020*/ 	.word	0x00000000
.L_5:


//--------------------- .nv.compat                --------------------------
	.section	.nv.compat,"",@"SHT_CUDA_COMPAT_INFO"
	.align	4
        /*0000*/ 	.byte	0x02, 0x09, 0x01, 0x00, 0x02, 0x02, 0x04, 0x00, 0x02, 0x05, 0x05, 0x00, 0x03, 0x07, 0x01, 0x01
        /*0010*/ 	.byte	0x02, 0x03, 0x00, 0x00, 0x02, 0x06, 0x01, 0x00, 0x04, 0x0b, 0x08, 0x00, 0x00, 0x00, 0x00, 0x00
        /*0020*/ 	.byte	0x00, 0x00, 0x00, 0x00


//--------------------- .nv.info.matmul_kernel    --------------------------
	.section	.nv.info.matmul_kernel,"",@"SHT_CUDA_INFO"
	.sectionflags	@""
	.align	4


	//----- nvinfo : EIATTR_CUDA_API_VERSION
	.align		4
        /*0000*/ 	.byte	0x04, 0x37
        /*0002*/ 	.short	(.L_7 - .L_6)
.L_6:
        /*0004*/ 	.word	0x00000082


	//----- nvinfo : EIATTR_KPARAM_INFO
	.align		4
.L_7:
        /*0008*/ 	.byte	0x04, 0x17
        /*000a*/ 	.short	(.L_9 - .L_8)
.L_8:
        /*000c*/ 	.word	0x00000000
        /*0010*/ 	.short	0x000d
        /*0012*/ 	.short	0x0048
        /*0014*/ 	.byte	0x00, 0xf4, 0x21, 0x00


	//----- nvinfo : EIATTR_KPARAM_INFO
	.align		4
.L_9:
        /*0018*/ 	.byte	0x04, 0x17
        /*001a*/ 	.short	(.L_11 - .L_10)
.L_10:
        /*001c*/ 	.word	0x00000000
        /*0020*/ 	.short	0x000c
        /*0022*/ 	.short	0x0040
        /*0024*/ 	.byte	0x00, 0xf4, 0x21, 0x00


	//----- nvinfo : EIATTR_KPARAM_INFO
	.align		4
.L_11:
        /*0028*/ 	.byte	0x04, 0x17
        /*002a*/ 	.short	(.L_13 - .L_12)
.L_12:
        /*002c*/ 	.word	0x00000000
        /*0030*/ 	.short	0x000b
        /*0032*/ 	.short	0x0038
        /*0034*/ 	.byte	0x00, 0xf0, 0x11, 0x00


	//----- nvinfo : EIATTR_KPARAM_INFO
	.align		4
.L_13:
        /*0038*/ 	.byte	0x04, 0x17
        /*003a*/ 	.short	(.L_15 - .L_14)
.L_14:
        /*003c*/ 	.word	0x00000000
        /*0040*/ 	.short	0x000a
        /*0042*/ 	.short	0x0034
        /*0044*/ 	.byte	0x00, 0xf0, 0x11, 0x00


	//----- nvinfo : EIATTR_KPARAM_INFO
	.align		4
.L_15:
        /*0048*/ 	.byte	0x04, 0x17
        /*004a*/ 	.short	(.L_17 - .L_16)
.L_16:
        /*004c*/ 	.word	0x00000000
        /*0050*/ 	.short	0x0009
        /*0052*/ 	.short	0x0030
        /*0054*/ 	.byte	0x00, 0xf0, 0x11, 0x00


	//----- nvinfo : EIATTR_KPARAM_INFO
	.align		4
.L_17:
        /*0058*/ 	.byte	0x04, 0x17
        /*005a*/ 	.short	(.L_19 - .L_18)
.L_18:
        /*005c*/ 	.word	0x00000000
        /*0060*/ 	.short	0x0008
        /*0062*/ 	.short	0x002c
        /*0064*/ 	.byte	0x00, 0xf0, 0x11, 0x00


	//----- nvinfo : EIATTR_KPARAM_INFO
	.align		4
.L_19:
        /*0068*/ 	.byte	0x04, 0x17
        /*006a*/ 	.short	(.L_21 - .L_20)
.L_20:
        /*006c*/ 	.word	0x00000000
        /*0070*/ 	.short	0x0007
        /*0072*/ 	.short	0x0028
        /*0074*/ 	.byte	0x00, 0xf0, 0x11, 0x00


	//----- nvinfo : EIATTR_KPARAM_INFO
	.align		4
.L_21:
        /*0078*/ 	.byte	0x04, 0x17
        /*007a*/ 	.short	(.L_23 - .L_22)
.L_22:
        /*007c*/ 	.word	0x00000000
        /*0080*/ 	.short	0x0006
        /*0082*/ 	.short	0x0024
        /*0084*/ 	.byte	0x00, 0xf0, 0x11, 0x00


	//----- nvinfo : EIATTR_KPARAM_INFO
	.align		4
.L_23:
        /*0088*/ 	.byte	0x04, 0x17
        /*008a*/ 	.short	(.L_25 - .L_24)
.L_24:
        /*008c*/ 	.word	0x00000000
        /*0090*/ 	.short	0x0005
        /*0092*/ 	.short	0x0020
        /*0094*/ 	.byte	0x00, 0xf0, 0x11, 0x00


	//----- nvinfo : EIATTR_KPARAM_INFO
	.align		4
.L_25:
        /*0098*/ 	.byte	0x04, 0x17
        /*009a*/ 	.short	(.L_27 - .L_26)
.L_26:
        /*009c*/ 	.word	0x00000000
        /*00a0*/ 	.short	0x0004
        /*00a2*/ 	.short	0x001c
        /*00a4*/ 	.byte	0x00, 0xf0, 0x11, 0x00


	//----- nvinfo : EIATTR_KPARAM_INFO
	.align		4
.L_27:
        /*00a8*/ 	.byte	0x04, 0x17
        /*00aa*/ 	.short	(.L_29 - .L_28)
.L_28:
        /*00ac*/ 	.word	0x00000000
        /*00b0*/ 	.short	0x0003
        /*00b2*/ 	.short	0x0018
        /*00b4*/ 	.byte	0x00, 0xf0, 0x11, 0x00


	//----- nvinfo : EIATTR_KPARAM_INFO
	.align		4
.L_29:
        /*00b8*/ 	.byte	0x04, 0x17
        /*00ba*/ 	.short	(.L_31 - .L_30)
.L_30:
        /*00bc*/ 	.word	0x00000000
        /*00c0*/ 	.short	0x0002
        /*00c2*/ 	.short	0x0010
        /*00c4*/ 	.byte	0x00, 0xf4, 0x21, 0x00


	//----- nvinfo : EIATTR_KPARAM_INFO
	.align		4
.L_31:
        /*00c8*/ 	.byte	0x04, 0x17
        /*00ca*/ 	.short	(.L_33 - .L_32)
.L_32:
        /*00cc*/ 	.word	0x00000000
        /*00d0*/ 	.short	0x0001
        /*00d2*/ 	.short	0x0008
        /*00d4*/ 	.byte	0x00, 0xf4, 0x21, 0x00


	//----- nvinfo : EIATTR_KPARAM_INFO
	.align		4
.L_33:
        /*00d8*/ 	.byte	0x04, 0x17
        /*00da*/ 	.short	(.L_35 - .L_34)
.L_34:
        /*00dc*/ 	.word	0x00000000
        /*00e0*/ 	.short	0x0000
        /*00e2*/ 	.short	0x0000
        /*00e4*/ 	.byte	0x00, 0xf4, 0x21, 0x00


	//----- nvinfo : EIATTR_SPARSE_MMA_MASK
	.align		4
.L_35:
        /*00e8*/ 	.byte	0x03, 0x50
        /*00ea*/ 	.short	0x0000


	//----- nvinfo : EIATTR_MAXREG_COUNT
	.align		4
        /*00ec*/ 	.byte	0x03, 0x1b
        /*00ee*/ 	.short	0x0080


	//----- nvinfo : EIATTR_NUM_BARRIERS
	.align		4
        /*00f0*/ 	.byte	0x02, 0x4c
        /*00f2*/ 	.byte	0x01
	.zero		1


	//----- nvinfo : EIATTR_MERCURY_ISA_VERSION
	.align		4
        /*00f4*/ 	.byte	0x03, 0x5f
        /*00f6*/ 	.short	0x0101


	//----- nvinfo : EIATTR_EXIT_INSTR_OFFSETS
	.align		4
        /*00f8*/ 	.byte	0x04, 0x1c
        /*00fa*/ 	.short	(.L_37 - .L_36)


	//   ....[0]....
.L_36:
        /*00fc*/ 	.word	0x00002940


	//   ....[1]....
        /*0100*/ 	.word	0x00002970


	//----- nvinfo : EIATTR_REQNTID
	.align		4
.L_37:
        /*0104*/ 	.byte	0x04, 0x10
        /*0106*/ 	.short	(.L_39 - .L_38)
.L_38:
        /*0108*/ 	.word	0x00000200
        /*010c*/ 	.word	0x00000001
        /*0110*/ 	.word	0x00000001


	//----- nvinfo : EIATTR_CBANK_PARAM_SIZE
	.align		4
.L_39:
        /*0114*/ 	.byte	0x03, 0x19
        /*0116*/ 	.short	0x0050


	//----- nvinfo : EIATTR_PARAM_CBANK
	.align		4
        /*0118*/ 	.byte	0x04, 0x0a
        /*011a*/ 	.short	(.L_41 - .L_40)
	.align		4
.L_40:
        /*011c*/ 	.word	index@(.nv.constant0.matmul_kernel)
        /*0120*/ 	.short	0x0210
        /*0122*/ 	.short	0x0050


	//----- nvinfo : EIATTR_SW_WAR
	.align		4
.L_41:
        /*0124*/ 	.byte	0x04, 0x36
        /*0126*/ 	.short	(.L_43 - .L_42)
.L_42:
        /*0128*/ 	.word	0x00000008
.L_43:


//--------------------- .nv.callgraph             --------------------------
	.section	.nv.callgraph,"",@"SHT_CUDA_CALLGRAPH"
	.align	4
	.sectionentsize	8
	.align		4
        /*0000*/ 	.word	0x00000000
	.align		4
        /*0004*/ 	.word	0xffffffff
	.align		4
        /*0008*/ 	.word	0x00000000
	.align		4
        /*000c*/ 	.word	0xfffffffe
	.align		4
        /*0010*/ 	.word	0x00000000
	.align		4
        /*0014*/ 	.word	0xfffffffd
	.align		4
        /*0018*/ 	.word	0x00000000
	.align		4
        /*001c*/ 	.word	0xfffffffc


//--------------------- .text.matmul_kernel       --------------------------
	.section	.text.matmul_kernel,"ax",@progbits
	.align	128
        .global         matmul_kernel
        .type           matmul_kernel,@function
        .size           matmul_kernel,(.L_x_3 - matmul_kernel)
        .other          matmul_kernel,@"STO_CUDA_ENTRY STV_DEFAULT"
matmul_kernel:
.text.matmul_kernel:
[----:B------:R-:W-:Y:S08]  /*0000*/  LDC R1, c[0x0][0x28] ;  /* 0x00000a00ff017b82 */ /* 0x000ff00000000800 */
[----:B------:R-:W0:Y:S01]  /*0010*/  LDC.64 R14, c[0x0][0x228] ;  /* 0x00008a00ff0e7b82 */ /* 0x000e220000000a00 */
[----:B------:R-:W1:Y:S01]  /*0020*/  S2R R5, SR_CTAID.X ;  /* 0x0000000000057919 */ /* 0x000e620000002500 */
[----:B------:R-:W-:Y:S01]  /*0030*/  ULDC.64 UR14, c[0x0][0x208] ;  /* 0x00008200000e7ab9 */ /* 0x000fe20000000a00 */
[----:B------:R-:W-:-:S02]  /*0040*/  CS2R R24, SRZ ;  /* 0x0000000000187805 */ /* 0x000fc4000001ff00 */
[----:B------:R-:W-:Y:S02]  /*0050*/  CS2R R26, SRZ ;  /* 0x00000000001a7805 */ /* 0x000fe4000001ff00 */
[----:B------:R-:W-:Y:S02]  /*0060*/  CS2R R32, SRZ ;  /* 0x0000000000207805 */ /* 0x000fe4000001ff00 */
[----:B------:R-:W-:Y:S02]  /*0070*/  CS2R R34, SRZ ;  /* 0x0000000000227805 */ /* 0x000fe4000001ff00 */
[----:B------:R-:W-:Y:S01]  /*0080*/  CS2R R40, SRZ ;  /* 0x0000000000287805 */ /* 0x000fe2000001ff00 */
[----:B------:R-:W2:Y:S01]  /*0090*/  S2UR UR12, SR_CgaCtaId ;  /* 0x00000000000c79c3 */ /* 0x000ea20000008800 */
[----:B------:R-:W-:Y:S02]  /*00a0*/  CS2R R42, SRZ ;  /* 0x00000000002a7805 */ /* 0x000fe4000001ff00 */
[----:B------:R-:W-:-:S02]  /*00b0*/  CS2R R48, SRZ ;  /* 0x0000000000307805 */ /* 0x000fc4000001ff00 */
[----:B------:R-:W-:Y:S01]  /*00c0*/  CS2R R50, SRZ ;  /* 0x0000000000327805 */ /* 0x000fe2000001ff00 */
[----:B0-----:R-:W-:-:S05]  /*00d0*/  VIADD R0, R15, 0x3f ;  /* 0x0000003f0f007836 */ /* 0x001fca0000000000 */
[----:B------:R-:W-:-:S04]  /*00e0*/  SHF.R.S32.HI R3, RZ, 0x1f, R0 ;  /* 0x0000001fff037819 */ /* 0x000fc80000011400 */
[----:B------:R-:W-:Y:S02]  /*00f0*/  LEA.HI R3, R3, R0, RZ, 0x6 ;  /* 0x0000000003037211 */ /* 0x000fe400078f30ff */
[----:B-1----:R-:W-:Y:S02]  /*0100*/  IABS R8, R5 ;  /* 0x0000000500087213 */ /* 0x002fe40000000000 */
[----:B------:R-:W-:-:S05]  /*0110*/  SHF.R.S32.HI R3, RZ, 0x6, R3 ;  /* 0x00000006ff037819 */ /* 0x000fca0000011403 */
[----:B------:R-:W-:-:S05]  /*0120*/  IMAD.SHL.U32 R4, R3, 0x8, RZ ;  /* 0x0000000803047824 */ /* 0x000fca00078e00ff */
[-C--:B------:R-:W-:Y:S02]  /*0130*/  IABS R7, R4.reuse ;  /* 0x0000000400077213 */ /* 0x080fe40000000000 */
[----:B------:R-:W-:Y:S02]  /*0140*/  IABS R10, R4 ;  /* 0x00000004000a7213 */ /* 0x000fe40000000000 */
[----:B------:R-:W0:Y:S08]  /*0150*/  I2F.RP R0, R7 ;  /* 0x0000000700007306 */ /* 0x000e300000209400 */
[----:B0-----:R-:W0:Y:S02]  /*0160*/  MUFU.RCP R0, R0 ;  /* 0x0000000000007308 */ /* 0x001e240000001000 */
[----:B0-----:R-:W-:-:S02]  /*0170*/  VIADD R2, R0, 0xffffffe ;  /* 0x0ffffffe00027836 */ /* 0x001fc40000000000 */
[----:B------:R-:W-:-:S04]  /*0180*/  IMAD.MOV R0, RZ, RZ, -R10 ;  /* 0x000000ffff007224 */ /* 0x000fc800078e0a0a */
[----:B------:R0:W1:Y:S02]  /*0190*/  F2I.FTZ.U32.TRUNC.NTZ R3, R2 ;  /* 0x0000000200037305 */ /* 0x000064000021f000 */
[----:B0-----:R-:W-:Y:S02]  /*01a0*/  IMAD.MOV.U32 R2, RZ, RZ, RZ ;  /* 0x000000ffff027224 */ /* 0x001fe400078e00ff */
[----:B-1----:R-:W-:-:S04]  /*01b0*/  IMAD.MOV R6, RZ, RZ, -R3 ;  /* 0x000000ffff067224 */ /* 0x002fc800078e0a03 */
[----:B------:R-:W-:Y:S02]  /*01c0*/  IMAD R9, R6, R7, RZ ;  /* 0x0000000706097224 */ /* 0x000fe400078e02ff */
[----:B------:R-:W-:Y:S02]  /*01d0*/  IMAD.MOV.U32 R6, RZ, RZ, R8 ;  /* 0x000000ffff067224 */ /* 0x000fe400078e0008 */
[----:B------:R-:W-:-:S06]  /*01e0*/  IMAD.HI.U32 R3, R3, R9, R2 ;  /* 0x0000000903037227 */ /* 0x000fcc00078e0002 */
[----:B------:R-:W-:-:S04]  /*01f0*/  IMAD.HI.U32 R3, R3, R6, RZ ;  /* 0x0000000603037227 */ /* 0x000fc800078e00ff */
[----:B------:R-:W-:-:S05]  /*0200*/  IMAD R0, R3, R0, R6 ;  /* 0x0000000003007224 */ /* 0x000fca00078e0206 */
[----:B------:R-:W-:-:S13]  /*0210*/  ISETP.GT.U32.AND P1, PT, R7, R0, PT ;  /* 0x000000000700720c */ /* 0x000fda0003f24070 */
[----:B------:R-:W-:Y:S02]  /*0220*/  @!P1 IMAD.IADD R0, R0, 0x1, -R7 ;  /* 0x0000000100009824 */ /* 0x000fe400078e0a07 */
[----:B------:R-:W-:Y:S01]  /*0230*/  @!P1 VIADD R3, R3, 0x1 ;  /* 0x0000000103039836 */ /* 0x000fe20000000000 */
[----:B------:R-:W-:Y:S02]  /*0240*/  ISETP.NE.AND P1, PT, R4, RZ, PT ;  /* 0x000000ff0400720c */ /* 0x000fe40003f25270 */
[----:B------:R-:W-:Y:S02]  /*0250*/  ISETP.GE.U32.AND P0, PT, R0, R7, PT ;  /* 0x000000070000720c */ /* 0x000fe40003f06070 */
[----:B------:R-:W-:-:S04]  /*0260*/  LOP3.LUT R0, R5, R4, RZ, 0x3c, !PT ;  /* 0x0000000405007212 */ /* 0x000fc800078e3cff */
[----:B------:R-:W-:Y:S01]  /*0270*/  ISETP.GE.AND P2, PT, R0, RZ, PT ;  /* 0x000000ff0000720c */ /* 0x000fe20003f46270 */
[----:B------:R-:W-:-:S06]  /*0280*/  VIADD R0, R14, 0xff ;  /* 0x000000ff0e007836 */ /* 0x000fcc0000000000 */
[----:B------:R-:W-:-:S04]  /*0290*/  @P0 VIADD R3, R3, 0x1 ;  /* 0x0000000103030836 */ /* 0x000fc80000000000 */
[----:B------:R-:W-:Y:S01]  /*02a0*/  IMAD.MOV.U32 R2, RZ, RZ, R3 ;  /* 0x000000ffff027224 */ /* 0x000fe200078e0003 */
[----:B------:R-:W-:-:S03]  /*02b0*/  SHF.R.S32.HI R3, RZ, 0x1f, R0 ;  /* 0x0000001fff037819 */ /* 0x000fc60000011400 */
[----:B------:R-:W-:Y:S01]  /*02c0*/  @!P2 IMAD.MOV R2, RZ, RZ, -R2 ;  /* 0x000000ffff02a224 */ /* 0x000fe200078e0a02 */
[----:B------:R-:W-:Y:S02]  /*02d0*/  @!P1 LOP3.LUT R2, RZ, R4, RZ, 0x33, !PT ;  /* 0x00000004ff029212 */ /* 0x000fe400078e33ff */
[----:B------:R-:W-:-:S03]  /*02e0*/  LEA.HI R3, R3, R0, RZ, 0x8 ;  /* 0x0000000003037211 */ /* 0x000fc600078f40ff */
[----:B------:R-:W-:Y:S02]  /*02f0*/  IMAD.SHL.U32 R6, R2, 0x8, RZ ;  /* 0x0000000802067824 */ /* 0x000fe400078e00ff */
[----:B------:R-:W-:-:S03]  /*0300*/  IMAD.MOV R2, RZ, RZ, -R2 ;  /* 0x000000ffff027224 */ /* 0x000fc600078e0a02 */
[----:B------:R-:W-:Y:S01]  /*0310*/  LEA.HI.SX32 R3, R3, -R6, 0x18 ;  /* 0x8000000603037211 */ /* 0x000fe200078fc2ff */
[----:B------:R-:W-:-:S03]  /*0320*/  IMAD R11, R4, R2, R5 ;  /* 0x00000002040b7224 */ /* 0x000fc600078e0205 */
[----:B------:R-:W-:-:S04]  /*0330*/  VIMNMX R8, R3, 0x8, PT ;  /* 0x0000000803087848 */ /* 0x000fc80003fe0100 */
[-C--:B------:R-:W-:Y:S02]  /*0340*/  IABS R7, R8.reuse ;  /* 0x0000000800077213 */ /* 0x080fe40000000000 */
[----:B------:R-:W-:Y:S02]  /*0350*/  IABS R4, R8 ;  /* 0x0000000800047213 */ /* 0x000fe40000000000 */
[----:B------:R-:W0:Y:S01]  /*0360*/  I2F.RP R0, R7 ;  /* 0x0000000700007306 */ /* 0x000e220000209400 */
[C---:B------:R-:W-:Y:S02]  /*0370*/  R2UR UR5, R8.reuse ;  /* 0x00000000080572ca */ /* 0x040fe400000e0000 */
[----:B------:R-:W-:-:S11]  /*0380*/  R2UR UR6, R8 ;  /* 0x00000000080672ca */ /* 0x000fd600000e0000 */
[----:B------:R-:W-:Y:S01]  /*0390*/  UISETP.NE.AND UP0, UPT, UR5, URZ, UPT ;  /* 0x0000003f0500728c */ /* 0x000fe2000bf05270 */
[----:B0-----:R-:W0:Y:S02]  /*03a0*/  MUFU.RCP R0, R0 ;  /* 0x0000000000007308 */ /* 0x001e240000001000 */
[----:B0-----:R-:W-:Y:S02]  /*03b0*/  VIADD R3, R0, 0xffffffe ;  /* 0x0ffffffe00037836 */ /* 0x001fe40000000000 */
[----:B------:R-:W-:Y:S02]  /*03c0*/  IMAD.MOV R0, RZ, RZ, -R4 ;  /* 0x000000ffff007224 */ /* 0x000fe400078e0a04 */
[----:B------:R-:W0:Y:S02]  /*03d0*/  LDC R4, c[0x0][0x230] ;  /* 0x00008c00ff047b82 */ /* 0x000e240000000800 */
[----:B------:R-:W1:Y:S02]  /*03e0*/  F2I.FTZ.U32.TRUNC.NTZ R3, R3 ;  /* 0x0000000300037305 */ /* 0x000e64000021f000 */
[----:B-1----:R-:W-:-:S04]  /*03f0*/  IMAD.MOV R9, RZ, RZ, -R3 ;  /* 0x000000ffff097224 */ /* 0x002fc800078e0a03 */
[----:B------:R-:W-:Y:S01]  /*0400*/  IMAD.MOV.U32 R2, RZ, RZ, R9 ;  /* 0x000000ffff027224 */ /* 0x000fe200078e0009 */
[----:B------:R-:W-:-:S03]  /*0410*/  IABS R9, R11 ;  /* 0x0000000b00097213 */ /* 0x000fc60000000000 */
[----:B------:R-:W-:Y:S02]  /*0420*/  IMAD R5, R2, R7, RZ ;  /* 0x0000000702057224 */ /* 0x000fe400078e02ff */
[----:B------:R-:W-:-:S04]  /*0430*/  IMAD.MOV.U32 R2, RZ, RZ, RZ ;  /* 0x000000ffff027224 */ /* 0x000fc800078e00ff */
[----:B------:R-:W-:-:S06]  /*0440*/  IMAD.HI.U32 R2, R3, R5, R2 ;  /* 0x0000000503027227 */ /* 0x000fcc00078e0002 */
[----:B------:R-:W-:-:S04]  /*0450*/  IMAD.HI.U32 R2, R2, R9, RZ ;  /* 0x0000000902027227 */ /* 0x000fc800078e00ff */
[----:B------:R-:W-:-:S05]  /*0460*/  IMAD R0, R2, R0, R9 ;  /* 0x0000000002007224 */ /* 0x000fca00078e0209 */
[----:B------:R-:W-:-:S13]  /*0470*/  ISETP.GT.U32.AND P1, PT, R7, R0, PT ;  /* 0x000000000700720c */ /* 0x000fda0003f24070 */
[----:B------:R-:W-:Y:S02]  /*0480*/  @!P1 IMAD.IADD R0, R0, 0x1, -R7 ;  /* 0x0000000100009824 */ /* 0x000fe400078e0a07 */
[----:B------:R-:W-:-:S03]  /*0490*/  @!P1 VIADD R2, R2, 0x1 ;  /* 0x0000000102029836 */ /* 0x000fc60000000000 */
[----:B------:R-:W-:Y:S02]  /*04a0*/  ISETP.GE.U32.AND P0, PT, R0, R7, PT ;  /* 0x000000070000720c */ /* 0x000fe40003f06070 */
[----:B------:R-:W-:-:S04]  /*04b0*/  LOP3.LUT R0, R11, R8, RZ, 0x3c, !PT ;  /* 0x000000080b007212 */ /* 0x000fc800078e3cff */
[----:B------:R-:W-:-:S07]  /*04c0*/  ISETP.GE.AND P2, PT, R0, RZ, PT ;  /* 0x000000ff0000720c */ /* 0x000fce0003f46270 */
[----:B------:R-:W-:-:S04]  /*04d0*/  @P0 VIADD R2, R2, 0x1 ;  /* 0x0000000102020836 */ /* 0x000fc80000000000 */
[----:B------:R-:W-:Y:S02]  /*04e0*/  IMAD.MOV.U32 R0, RZ, RZ, R2 ;  /* 0x000000ffff007224 */ /* 0x000fe400078e0002 */
[----:B------:R-:W1:Y:S02]  /*04f0*/  S2R R2, SR_TID.X ;  /* 0x0000000000027919 */ /* 0x000e640000002100 */
[----:B------:R-:W-:-:S05]  /*0500*/  @!P2 IMAD.MOV R0, RZ, RZ, -R0 ;  /* 0x000000ffff00a224 */ /* 0x000fca00078e0a00 */
[----:B------:R-:W-:-:S09]  /*0510*/  R2UR UR4, R0 ;  /* 0x00000000000472ca */ /* 0x000fd200000e0000 */
[----:B------:R-:W-:-:S04]  /*0520*/  @!UP0 ULOP3.LUT UR4, URZ, UR6, URZ, 0x33, !UPT ;  /* 0x000000063f048292 */ /* 0x000fc8000f8e333f */
[----:B------:R-:W-:Y:S02]  /*0530*/  UIADD3 UR5, -UR4, URZ, URZ ;  /* 0x0000003f04057290 */ /* 0x000fe4000fffe13f */
[----:B------:R-:W-:-:S04]  /*0540*/  USHF.L.U32 UR13, UR4, 0x6, URZ ;  /* 0x00000006040d7899 */ /* 0x000fc8000800063f */
[----:B------:R-:W-:Y:S01]  /*0550*/  IMAD R0, R8, UR5, R11 ;  /* 0x0000000508007c24 */ /* 0x000fe2000f8e020b */
[----:B------:R-:W-:Y:S02]  /*0560*/  UMOV UR5, 0x400 ;  /* 0x0000040000057882 */ /* 0x000fe40000000000 */
[----:B--2---:R-:W-:Y:S01]  /*0570*/  ULEA UR12, UR12, UR5, 0x18 ;  /* 0x000000050c0c7291 */ /* 0x004fe2000f8ec03f */
[----:B------:R-:W-:Y:S01]  /*0580*/  IMAD.IADD R0, R6, 0x1, R0 ;  /* 0x0000000106007824 */ /* 0x000fe200078e0200 */
[----:B-1----:R-:W-:Y:S02]  /*0590*/  LOP3.LUT R3, R2, 0xff, RZ, 0xc0, !PT ;  /* 0x000000ff02037812 */ /* 0x002fe400078ec0ff */
[----:B------:R-:W-:-:S03]  /*05a0*/  SHF.R.U32.HI R5, RZ, 0x8, R2 ;  /* 0x00000008ff057819 */ /* 0x000fc60000011602 */
[----:B------:R-:W-:Y:S01]  /*05b0*/  IMAD R3, R0, 0x100, R3 ;  /* 0x0000010000037824 */ /* 0x000fe200078e0203 */
[----:B------:R-:W-:Y:S01]  /*05c0*/  SGXT.U32 R5, R5, 0x1 ;  /* 0x000000010505781a */ /* 0x000fe20000000000 */
[----:B0-----:R-:W-:Y:S01]  /*05d0*/  VIADD R0, R4, 0x1f ;  /* 0x0000001f04007836 */ /* 0x001fe20000000000 */
[----:B------:R-:W-:-:S04]  /*05e0*/  LOP3.LUT R4, R2, 0x1ff, RZ, 0xc0, !PT ;  /* 0x000001ff02047812 */ /* 0x000fc800078ec0ff */
[----:B------:R-:W-:-:S13]  /*05f0*/  ISETP.GE.AND P0, PT, R0, 0x20, PT ;  /* 0x000000200000780c */ /* 0x000fda0003f06270 */
[----:B------:R-:W-:Y:S05]  /*0600*/  @!P0 BRA `(.L_x_0) ;  /* 0x00000014000c8947 */ /* 0x000fea0003800000 */
[----:B------:R-:W-:Y:S01]  /*0610*/  IABS R21, R14 ;  /* 0x0000000e00157213 */ /* 0x000fe20000000000 */
[----:B------:R-:W0:Y:S01]  /*0620*/  LDC R63, c[0x0][0x23c] ;  /* 0x00008f00ff3f7b82 */ /* 0x000e220000000800 */
[----:B------:R-:W-:Y:S01]  /*0630*/  IABS R18, R15 ;  /* 0x0000000f00127213 */ /* 0x000fe20000000000 */
[----:B------:R-:W-:Y:S01]  /*0640*/  IMAD.SHL.U32 R16, R4, 0x2, RZ ;  /* 0x0000000204107824 */ /* 0x000fe200078e00ff */
[----:B------:R-:W1:Y:S01]  /*0650*/  I2F.RP R11, R21 ;  /* 0x00000015000b7306 */ /* 0x000e620000209400 */
[----:B------:R-:W-:Y:S01]  /*0660*/  SHF.R.U32.HI R12, RZ, 0x5, R2 ;  /* 0x00000005ff0c7819 */ /* 0x000fe20000011602 */
[----:B------:R-:W-:Y:S01]  /*0670*/  ULDC.64 UR8, c[0x0][0x210] ;  /* 0x0000840000087ab9 */ /* 0x000fe20000000a00 */
[----:B------:R-:W-:Y:S02]  /*0680*/  ISETP.GE.AND P2, PT, R3, RZ, PT ;  /* 0x000000ff0300720c */ /* 0x000fe40003f46270 */
[----:B------:R-:W-:Y:S02]  /*0690*/  CS2R R24, SRZ ;  /* 0x0000000000187805 */ /* 0x000fe4000001ff00 */
[----:B------:R-:W-:Y:S01]  /*06a0*/  R2UR UR17, R12 ;  /* 0x000000000c1172ca */ /* 0x000fe200000e0000 */
[----:B------:R-:W2:Y:S01]  /*06b0*/  LDC R67, c[0x0][0x238] ;  /* 0x00008e00ff437b82 */ /* 0x000ea20000000800 */
[----:B------:R-:W-:Y:S01]  /*06c0*/  LOP3.LUT P1, RZ, R2, 0x100, RZ, 0xc0, !PT ;  /* 0x0000010002ff7812 */ /* 0x000fe2000782c0ff */
[----:B------:R-:W3:Y:S01]  /*06d0*/  I2F.RP R10, R18 ;  /* 0x00000012000a7306 */ /* 0x000ee20000209400 */
[----:B------:R-:W-:-:S02]  /*06e0*/  LOP3.LUT R20, R5, 0x12, RZ, 0xfc, !PT ;  /* 0x0000001205147812 */ /* 0x000fc400078efcff */
[----:B------:R-:W-:Y:S02]  /*06f0*/  CS2R R26, SRZ ;  /* 0x00000000001a7805 */ /* 0x000fe4000001ff00 */
[C---:B------:R-:W-:Y:S02]  /*0700*/  LOP3.LUT R22, R5.reuse, 0x16, RZ, 0xfc, !PT ;  /* 0x0000001605167812 */ /* 0x040fe400078efcff */
[----:B------:R-:W-:Y:S02]  /*0710*/  CS2R R28, SRZ ;  /* 0x00000000001c7805 */ /* 0x000fe4000001ff00 */
[C---:B------:R-:W-:Y:S02]  /*0720*/  LOP3.LUT R23, R5.reuse, 0x18, RZ, 0xfc, !PT ;  /* 0x0000001805177812 */ /* 0x040fe400078efcff */
[----:B------:R-:W-:Y:S02]  /*0730*/  CS2R R30, SRZ ;  /* 0x00000000001e7805 */ /* 0x000fe4000001ff00 */
[C---:B------:R-:W-:Y:S01]  /*0740*/  LOP3.LUT R56, R5.reuse, 0x1a, RZ, 0xfc, !PT ;  /* 0x0000001a05387812 */ /* 0x040fe200078efcff */
[----:B-1----:R-:W1:Y:S01]  /*0750*/  MUFU.RCP R11, R11 ;  /* 0x0000000b000b7308 */ /* 0x002e620000001000 */
[C---:B------:R-:W-:Y:S01]  /*0760*/  LOP3.LUT R57, R5.reuse, 0x1c, RZ, 0xfc, !PT ;  /* 0x0000001c05397812 */ /* 0x040fe200078efcff */
[----:B------:R-:W-:Y:S01]  /*0770*/  UIADD3 UR4, UR13, UR17, URZ ;  /* 0x000000110d047290 */ /* 0x000fe2000fffe03f */
[----:B------:R-:W-:Y:S01]  /*0780*/  LOP3.LUT R58, R5, 0x1e, RZ, 0xfc, !PT ;  /* 0x0000001e053a7812 */ /* 0x000fe200078efcff */
[----:B------:R-:W-:Y:S01]  /*0790*/  ULOP3.LUT UR7, UR13, 0xf, UR17, 0xf8, !UPT ;  /* 0x0000000f0d077892 */ /* 0x000fe2000f8ef811 */
[----:B------:R-:W-:Y:S01]  /*07a0*/  CS2R R32, SRZ ;  /* 0x0000000000207805 */ /* 0x000fe2000001ff00 */
[----:B------:R-:W-:Y:S01]  /*07b0*/  UIADD3 UR5, UR4, 0x30, URZ ;  /* 0x0000003004057890 */ /* 0x000fe2000fffe03f */
[----:B------:R-:W-:Y:S01]  /*07c0*/  CS2R R34, SRZ ;  /* 0x0000000000227805 */ /* 0x000fe2000001ff00 */
[----:B---3--:R-:W3:Y:S01]  /*07d0*/  MUFU.RCP R10, R10 ;  /* 0x0000000a000a7308 */ /* 0x008ee20000001000 */
[----:B------:R-:W-:Y:S01]  /*07e0*/  ULOP3.LUT UR6, UR7, 0x20, URZ, 0xfc, !UPT ;  /* 0x0000002007067892 */ /* 0x000fe2000f8efc3f */
[----:B------:R-:W-:Y:S01]  /*07f0*/  CS2R R36, SRZ ;  /* 0x0000000000247805 */ /* 0x000fe2000001ff00 */
[----:B------:R-:W-:Y:S01]  /*0800*/  UIADD3 UR4, UR4, 0x10, URZ ;  /* 0x0000001004047890 */ /* 0x000fe2000fffe03f */
[----:B------:R-:W-:-:S02]  /*0810*/  CS2R R38, SRZ ;  /* 0x0000000000267805 */ /* 0x000fc4000001ff00 */
[----:B------:R-:W-:Y:S01]  /*0820*/  CS2R R40, SRZ ;  /* 0x0000000000287805 */ /* 0x000fe2000001ff00 */
[-C--:B--2---:R-:W-:Y:S01]  /*0830*/  IMAD R107, R5, R67.reuse, RZ ;  /* 0x00000043056b7224 */ /* 0x084fe200078e02ff */
[----:B------:R-:W-:Y:S01]  /*0840*/  CS2R R42, SRZ ;  /* 0x00000000002a7805 */ /* 0x000fe2000001ff00 */
[-C--:B------:R-:W-:Y:S01]  /*0850*/  IMAD R105, R58, R67.reuse, RZ ;  /* 0x000000433a697224 */ /* 0x080fe200078e02ff */
[----:B------:R-:W-:Y:S01]  /*0860*/  CS2R R44, SRZ ;  /* 0x00000000002c7805 */ /* 0x000fe2000001ff00 */
[----:B-1----:R-:W-:Y:S01]  /*0870*/  VIADD R8, R11, 0xffffffe ;  /* 0x0ffffffe0b087836 */ /* 0x002fe20000000000 */
[----:B------:R-:W-:Y:S01]  /*0880*/  CS2R R46, SRZ ;  /* 0x00000000002e7805 */ /* 0x000fe2000001ff00 */
[-C--:B------:R-:W-:Y:S01]  /*0890*/  IMAD R103, R57, R67.reuse, RZ ;  /* 0x0000004339677224 */ /* 0x080fe200078e02ff */
[----:B------:R-:W-:Y:S01]  /*08a0*/  CS2R R48, SRZ ;  /* 0x0000000000307805 */ /* 0x000fe2000001ff00 */
[----:B------:R1:W2:Y:S01]  /*08b0*/  F2I.FTZ.U32.TRUNC.NTZ R9, R8 ;  /* 0x0000000800097305 */ /* 0x0002a2000021f000 */
[----:B------:R-:W-:Y:S01]  /*08c0*/  IMAD R101, R56, R67, RZ ;  /* 0x0000004338657224 */ /* 0x000fe200078e02ff */
[----:B------:R-:W-:Y:S01]  /*08d0*/  CS2R R50, SRZ ;  /* 0x0000000000327805 */ /* 0x000fe2000001ff00 */
[----:B---3--:R-:W-:Y:S01]  /*08e0*/  VIADD R6, R10, 0xffffffe ;  /* 0x0ffffffe0a067836 */ /* 0x008fe20000000000 */
[----:B------:R-:W-:Y:S01]  /*08f0*/  IABS R10, R3 ;  /* 0x00000003000a7213 */ /* 0x000fe20000000000 */
[-C--:B------:R-:W-:Y:S01]  /*0900*/  IMAD R99, R23, R67.reuse, RZ ;  /* 0x0000004317637224 */ /* 0x080fe200078e02ff */
[----:B------:R-:W-:Y:S01]  /*0910*/  CS2R R52, SRZ ;  /* 0x0000000000347805 */ /* 0x000fe2000001ff00 */
[-C--:B------:R-:W-:Y:S01]  /*0920*/  IMAD R97, R22, R67.reuse, RZ ;  /* 0x0000004316617224 */ /* 0x080fe200078e02ff */
[----:B------:R3:W4:Y:S01]  /*0930*/  F2I.FTZ.U32.TRUNC.NTZ R7, R6 ;  /* 0x0000000600077305 */ /* 0x000722000021f000 */
[----:B-1----:R-:W-:Y:S01]  /*0940*/  IMAD.MOV.U32 R8, RZ, RZ, RZ ;  /* 0x000000ffff087224 */ /* 0x002fe200078e00ff */
[----:B------:R-:W-:Y:S01]  /*0950*/  CS2R R54, SRZ ;  /* 0x0000000000367805 */ /* 0x000fe2000001ff00 */
[----:B------:R-:W-:Y:S01]  /*0960*/  IMAD R93, R20, R67, RZ ;  /* 0x00000043145d7224 */ /* 0x000fe200078e02ff */
[----:B------:R-:W-:Y:S01]  /*0970*/  UMOV UR10, 0xfffffffe ;  /* 0xfffffffe000a7882 */ /* 0x000fe20000000000 */
[----:B------:R-:W-:Y:S01]  /*0980*/  UMOV UR11, 0x7fffffdf ;  /* 0x7fffffdf000b7882 */ /* 0x000fe20000000000 */
[----:B------:R-:W-:Y:S01]  /*0990*/  ULDC UR16, c[0x0][0x230] ;  /* 0x00008c0000107ab9 */ /* 0x000fe20000000800 */
[----:B--2---:R-:W-:-:S02]  /*09a0*/  IMAD.MOV R13, RZ, RZ, -R9 ;  /* 0x000000ffff0d7224 */ /* 0x004fc400078e0a09 */
[----:B---3--:R-:W-:Y:S02]  /*09b0*/  IMAD.MOV.U32 R6, RZ, RZ, RZ ;  /* 0x000000ffff067224 */ /* 0x008fe400078e00ff */
[----:B------:R-:W-:-:S04]  /*09c0*/  IMAD.MOV.U32 R12, RZ, RZ, R13 ;  /* 0x000000ffff0c7224 */ /* 0x000fc800078e000d */
[----:B------:R-:W-:Y:S02]  /*09d0*/  IMAD R13, R12, R21, RZ ;  /* 0x000000150c0d7224 */ /* 0x000fe400078e02ff */
[----:B----4-:R-:W-:Y:S02]  /*09e0*/  IMAD.MOV R11, RZ, RZ, -R7 ;  /* 0x000000ffff0b7224 */ /* 0x010fe400078e0a07 */
[----:B------:R-:W-:-:S04]  /*09f0*/  IMAD.HI.U32 R9, R9, R13, R8 ;  /* 0x0000000d09097227 */ /* 0x000fc800078e0008 */
[----:B------:R-:W-:Y:S02]  /*0a00*/  IMAD R11, R11, R18, RZ ;  /* 0x000000120b0b7224 */ /* 0x000fe400078e02ff */
[----:B------:R-:W-:-:S04]  /*0a10*/  IMAD.HI.U32 R9, R9, R10, RZ ;  /* 0x0000000a09097227 */ /* 0x000fc800078e00ff */
[----:B------:R-:W-:-:S04]  /*0a20*/  IMAD.HI.U32 R6, R7, R11, R6 ;  /* 0x0000000b07067227 */ /* 0x000fc800078e0006 */
[----:B------:R-:W-:Y:S02]  /*0a30*/  IMAD.U32 R7, RZ, RZ, UR5 ;  /* 0x00000005ff077e24 */ /* 0x000fe4000f8e00ff */
[----:B------:R-:W-:Y:S02]  /*0a40*/  IMAD.MOV R9, RZ, RZ, -R9 ;  /* 0x000000ffff097224 */ /* 0x000fe400078e0a09 */
[----:B------:R-:W-:Y:S01]  /*0a50*/  IMAD.U32 R11, RZ, RZ, UR7 ;  /* 0x00000007ff0b7e24 */ /* 0x000fe2000f8e00ff */
[----:B------:R-:W-:Y:S01]  /*0a60*/  IABS R7, R7 ;  /* 0x0000000700077213 */ /* 0x000fe20000000000 */
[----:B------:R-:W-:Y:S02]  /*0a70*/  IMAD.U32 R8, RZ, RZ, UR6 ;  /* 0x00000006ff087e24 */ /* 0x000fe4000f8e00ff */
[C---:B------:R-:W-:Y:S01]  /*0a80*/  IMAD R10, R21.reuse, R9, R10 ;  /* 0x00000009150a7224 */ /* 0x040fe200078e020a */
[----:B------:R-:W-:Y:S01]  /*0a90*/  IABS R19, R11 ;  /* 0x0000000b00137213 */ /* 0x000fe20000000000 */
[----:B------:R-:W-:Y:S01]  /*0aa0*/  IMAD.U32 R9, RZ, RZ, UR4 ;  /* 0x00000004ff097e24 */ /* 0x000fe2000f8e00ff */
[----:B------:R-:W-:Y:S01]  /*0ab0*/  IABS R13, R8 ;  /* 0x00000008000d7213 */ /* 0x000fe20000000000 */
[----:B------:R-:W-:Y:S01]  /*0ac0*/  IMAD.MOV.U32 R11, RZ, RZ, R7 ;  /* 0x000000ffff0b7224 */ /* 0x000fe200078e0007 */
[----:B------:R-:W-:-:S02]  /*0ad0*/  ISETP.GT.U32.AND P0, PT, R21, R10, PT ;  /* 0x0000000a1500720c */ /* 0x000fc40003f04070 */
[----:B------:R-:W-:Y:S01]  /*0ae0*/  IABS R17, R9 ;  /* 0x0000000900117213 */ /* 0x000fe20000000000 */
[----:B------:R-:W-:-:S04]  /*0af0*/  IMAD.HI.U32 R7, R6, R11, RZ ;  /* 0x0000000b06077227 */ /* 0x000fc800078e00ff */
[----:B------:R-:W-:-:S04]  /*0b00*/  IMAD.HI.U32 R8, R6, R13, RZ ;  /* 0x0000000d06087227 */ /* 0x000fc800078e00ff */
[----:B------:R-:W-:-:S04]  /*0b10*/  IMAD.HI.U32 R9, R6, R17, RZ ;  /* 0x0000001106097227 */ /* 0x000fc800078e00ff */
[----:B------:R-:W-:Y:S02]  /*0b20*/  IMAD.MOV R7, RZ, RZ, -R7 ;  /* 0x000000ffff077224 */ /* 0x000fe400078e0a07 */
[----:B------:R-:W-:Y:S02]  /*0b30*/  IMAD.MOV R8, RZ, RZ, -R8 ;  /* 0x000000ffff087224 */ /* 0x000fe400078e0a08 */
[----:B------:R-:W-:Y:S02]  /*0b40*/  IMAD.MOV R12, RZ, RZ, -R9 ;  /* 0x000000ffff0c7224 */ /* 0x000fe400078e0a09 */
[C---:B------:R-:W-:Y:S01]  /*0b50*/  IMAD R9, R18.reuse, R7, R11 ;  /* 0x0000000712097224 */ /* 0x040fe200078e020b */
[----:B------:R-:W-:Y:S01]  /*0b60*/  SHF.R.S32.HI R7, RZ, 0x1f, R0 ;  /* 0x0000001fff077819 */ /* 0x000fe20000011400 */
[----:B------:R-:W-:Y:S02]  /*0b70*/  IMAD R11, R18, R8, R13 ;  /* 0x00000008120b7224 */ /* 0x000fe400078e020d */
[----:B------:R-:W-:Y:S01]  /*0b80*/  IMAD.HI.U32 R6, R6, R19, RZ ;  /* 0x0000001306067227 */ /* 0x000fe200078e00ff */
[----:B------:R-:W-:-:S02]  /*0b90*/  ISETP.GT.U32.AND P3, PT, R18, R9, PT ;  /* 0x000000091200720c */ /* 0x000fc40003f64070 */
[----:B------:R-:W-:Y:S01]  /*0ba0*/  ISETP.GT.U32.AND P4, PT, R18, R11, PT ;  /* 0x0000000b1200720c */ /* 0x000fe20003f84070 */
[----:B------:R-:W-:Y:S01]  /*0bb0*/  IMAD.MOV R6, RZ, RZ, -R6 ;  /* 0x000000ffff067224 */ /* 0x000fe200078e0a06 */
[----:B------:R-:W-:Y:S01]  /*0bc0*/  LEA.HI R0, R7, R0, RZ, 0x5 ;  /* 0x0000000007007211 */ /* 0x000fe200078f28ff */
[----:B------:R-:W-:Y:S02]  /*0bd0*/  @!P0 IMAD.IADD R10, R10, 0x1, -R21 ;  /* 0x000000010a0a8824 */ /* 0x000fe400078e0a15 */
[----:B------:R-:W-:Y:S01]  /*0be0*/  IMAD R13, R18, R6, R19 ;  /* 0x00000006120d7224 */ /* 0x000fe200078e0213 */
[----:B------:R-:W-:Y:S01]  /*0bf0*/  LOP3.LUT R6, R2, 0xc0, RZ, 0xc0, !PT ;  /* 0x000000c002067812 */ /* 0x000fe200078ec0ff */
[----:B------:R-:W-:Y:S01]  /*0c00*/  IMAD R12, R18, R12, R17 ;  /* 0x0000000c120c7224 */ /* 0x000fe200078e0211 */
[----:B------:R-:W-:Y:S01]  /*0c10*/  ISETP.GT.U32.AND P0, PT, R21, R10, PT ;  /* 0x0000000a1500720c */ /* 0x000fe20003f04070 */
[----:B------:R-:W-:Y:S01]  /*0c20*/  IMAD.SHL.U32 R8, R2, 0x2, RZ ;  /* 0x0000000202087824 */ /* 0x000fe200078e00ff */
[C---:B------:R-:W-:Y:S01]  /*0c30*/  ISETP.GT.U32.AND P6, PT, R18.reuse, R13, PT ;  /* 0x0000000d1200720c */ /* 0x040fe20003fc4070 */
[--C-:B------:R-:W-:Y:S01]  /*0c40*/  @!P3 IMAD.IADD R9, R9, 0x1, -R18.reuse ;  /* 0x000000010909b824 */ /* 0x100fe200078e0a12 */
[----:B------:R-:W-:Y:S01]  /*0c50*/  ISETP.GT.U32.AND P5, PT, R18, R12, PT ;  /* 0x0000000c1200720c */ /* 0x000fe20003fa4070 */
[----:B------:R-:W-:Y:S01]  /*0c60*/  @!P4 IMAD.IADD R11, R11, 0x1, -R18 ;  /* 0x000000010b0bc824 */ /* 0x000fe200078e0a12 */
[----:B------:R-:W-:-:S02]  /*0c70*/  LOP3.LUT R17, R8, 0x7e, RZ, 0xc0, !PT ;  /* 0x0000007e08117812 */ /* 0x000fc400078ec0ff */
[C---:B------:R-:W-:Y:S02]  /*0c80*/  ISETP.GT.U32.AND P3, PT, R18.reuse, R9, PT ;  /* 0x000000091200720c */ /* 0x040fe40003f64070 */
[----:B------:R-:W-:Y:S01]  /*0c90*/  ISETP.GT.U32.AND P4, PT, R18, R11, PT ;  /* 0x0000000b1200720c */ /* 0x000fe20003f84070 */
[----:B------:R-:W-:Y:S01]  /*0ca0*/  IMAD R17, R6, 0x40, R17 ;  /* 0x0000004006117824 */ /* 0x000fe200078e0211 */
[----:B------:R-:W-:Y:S01]  /*0cb0*/  SHF.R.U32.HI R19, RZ, 0x2, R6 ;  /* 0x00000002ff137819 */ /* 0x000fe20000011606 */
[----:B------:R-:W-:Y:S01]  /*0cc0*/  @!P0 IMAD.IADD R10, R10, 0x1, -R21 ;  /* 0x000000010a0a8824 */ /* 0x000fe200078e0a15 */
[----:B------:R-:W-:Y:S01]  /*0cd0*/  ISETP.NE.AND P0, PT, R14, RZ, PT ;  /* 0x000000ff0e00720c */ /* 0x000fe20003f05270 */
[--C-:B------:R-:W-:Y:S01]  /*0ce0*/  @!P6 IMAD.IADD R13, R13, 0x1, -R18.reuse ;  /* 0x000000010d0de824 */ /* 0x100fe200078e0a12 */
[----:B------:R-:W-:Y:S01]  /*0cf0*/  LOP3.LUT R6, R16, R19, RZ, 0x3c, !PT ;  /* 0x0000001310067212 */ /* 0x000fe200078e3cff */
[----:B------:R-:W-:Y:S01]  /*0d00*/  @!P5 IMAD.IADD R12, R12, 0x1, -R18 ;  /* 0x000000010c0cd824 */ /* 0x000fe200078e0a12 */
[----:B------:R-:W-:Y:S01]  /*0d10*/  SEL R8, RZ, 0x90, !P1 ;  /* 0x00000090ff087807 */ /* 0x000fe20004800000 */
[----:B------:R-:W-:Y:S01]  /*0d20*/  IMAD.MOV.U32 R16, RZ, RZ, R10 ;  /* 0x000000ffff107224 */ /* 0x000fe200078e000a */
[C---:B------:R-:W-:Y:S01]  /*0d30*/  ISETP.GT.U32.AND P6, PT, R18.reuse, R13, PT ;  /* 0x0000000d1200720c */ /* 0x040fe20003fc4070 */
[--C-:B------:R-:W-:Y:S01]  /*0d40*/  @!P3 IMAD.IADD R9, R9, 0x1, -R18.reuse ;  /* 0x000000010909b824 */ /* 0x100fe200078e0a12 */
[----:B------:R-:W-:Y:S01]  /*0d50*/  ISETP.GT.U32.AND P5, PT, R18, R12, PT ;  /* 0x0000000c1200720c */ /* 0x000fe20003fa4070 */
[----:B------:R-:W-:Y:S01]  /*0d60*/  @!P4 IMAD.IADD R11, R11, 0x1, -R18 ;  /* 0x000000010b0bc824 */ /* 0x000fe200078e0a12 */
[----:B------:R-:W-:Y:S01]  /*0d70*/  ISETP.LE.AND P1, PT, RZ, UR5, PT ;  /* 0x00000005ff007c0c */ /* 0x000fe2000bf23270 */
[----:B------:R-:W-:Y:S01]  /*0d80*/  @!P2 IMAD.MOV R16, RZ, RZ, -R16 ;  /* 0x000000ffff10a224 */ /* 0x000fe200078e0a10 */
[----:B------:R-:W-:-:S02]  /*0d90*/  ISETP.LE.AND P4, PT, RZ, UR7, PT ;  /* 0x00000007ff007c0c */ /* 0x000fc4000bf83270 */
[----:B------:R-:W-:Y:S01]  /*0da0*/  ISETP.LE.AND P3, PT, RZ, UR4, PT ;  /* 0x00000004ff007c0c */ /* 0x000fe2000bf63270 */
[----:B------:R-:W-:Y:S01]  /*0db0*/  ULDC.64 UR4, c[0x0][0x218] ;  /* 0x0000860000047ab9 */ /* 0x000fe20000000a00 */
[----:B------:R-:W-:Y:S01]  /*0dc0*/  ISETP.LE.AND P2, PT, RZ, UR6, PT ;  /* 0x00000006ff007c0c */ /* 0x000fe2000bf43270 */
[----:B------:R-:W-:Y:S01]  /*0dd0*/  ULDC UR6, c[0x0][0x234] ;  /* 0x00008d0000067ab9 */ /* 0x000fe20000000800 */
[----:B------:R-:W-:Y:S01]  /*0de0*/  LOP3.LUT R7, R17, R8, RZ, 0x3c, !PT ;  /* 0x0000000811077212 */ /* 0x000fe200078e3cff */
[--C-:B------:R-:W-:Y:S01]  /*0df0*/  @!P6 IMAD.IADD R13, R13, 0x1, -R18.reuse ;  /* 0x000000010d0de824 */ /* 0x100fe200078e0a12 */
[----:B------:R-:W-:Y:S01]  /*0e00*/  @!P0 LOP3.LUT R16, RZ, R14, RZ, 0x33, !PT ;  /* 0x0000000eff108212 */ /* 0x000fe200078e33ff */
[----:B------:R-:W-:Y:S01]  /*0e10*/  @!P5 IMAD.IADD R12, R12, 0x1, -R18 ;  /* 0x000000010c0cd824 */ /* 0x000fe200078e0a12 */
[----:B------:R-:W-:Y:S01]  /*0e20*/  LOP3.LUT R8, R2, 0x1f, RZ, 0xc0, !PT ;  /* 0x0000001f02087812 */ /* 0x000fe200078ec0ff */
[----:B------:R-:W-:Y:S01]  /*0e30*/  @!P1 IMAD.MOV R9, RZ, RZ, -R9 ;  /* 0x000000ffff099224 */ /* 0x000fe200078e0a09 */
[----:B------:R-:W-:Y:S01]  /*0e40*/  ISETP.NE.AND P0, PT, R15, RZ, PT ;  /* 0x000000ff0f00720c */ /* 0x000fe20003f05270 */
[----:B------:R-:W-:Y:S01]  /*0e50*/  IMAD R16, R16, UR6, RZ ;  /* 0x0000000610107c24 */ /* 0x000fe2000f8e02ff */
[----:B------:R-:W-:Y:S01]  /*0e60*/  LOP3.LUT R10, RZ, R15, RZ, 0x33, !PT ;  /* 0x0000000fff0a7212 */ /* 0x000fe200078e33ff */
[----:B0-----:R-:W-:Y:S01]  /*0e70*/  IMAD R111, R8, R63, RZ ;  /* 0x0000003f086f7224 */ /* 0x001fe200078e02ff */
[----:B------:R-:W-:Y:S01]  /*0e80*/  LOP3.LUT R14, R5, 0x6, RZ, 0xfc, !PT ;  /* 0x00000006050e7812 */ /* 0x000fe200078efcff */
[----:B------:R-:W-:Y:S01]  /*0e90*/  @!P4 IMAD.MOV R13, RZ, RZ, -R13 ;  /* 0x000000ffff0dc224 */ /* 0x000fe200078e0a0d */
[----:B------:R-:W-:Y:S01]  /*0ea0*/  LEA R74, P1, R16, UR8, 0x1 ;  /* 0x00000008104a7c11 */ /* 0x000fe2000f8208ff */
[----:B------:R-:W-:Y:S01]  /*0eb0*/  @!P3 IMAD.MOV R12, RZ, RZ, -R12 ;  /* 0x000000ffff0cb224 */ /* 0x000fe200078e0a0c */
[----:B------:R-:W-:Y:S01]  /*0ec0*/  LEA R94, P5, R111, UR4, 0x1 ;  /* 0x000000046f5e7c11 */ /* 0x000fe2000f8a08ff */
[----:B------:R-:W-:Y:S01]  /*0ed0*/  @!P2 IMAD.MOV R11, RZ, RZ, -R11 ;  /* 0x000000ffff0ba224 */ /* 0x000fe200078e0a0b */
[----:B------:R-:W-:Y:S01]  /*0ee0*/  UIADD3 UR4, UR12, 0x4000, URZ ;  /* 0x000040000c047890 */ /* 0x000fe2000fffe03f */
[----:B------:R-:W-:Y:S01]  /*0ef0*/  SEL R59, R10, R13, !P0 ;  /* 0x0000000d0a3b7207 */ /* 0x000fe20004000000 */
[----:B------:R-:W-:Y:S01]  /*0f00*/  ULDC UR6, c[0x0][0x240] ;  /* 0x0000900000067ab9 */ /* 0x000fe20000000800 */
[----:B------:R-:W-:Y:S01]  /*0f10*/  LEA.HI.X.SX32 R75, R16, UR9, 0x1, P1 ;  /* 0x00000009104b7c11 */ /* 0x000fe200088f0eff */
[----:B------:R-:W-:Y:S01]  /*0f20*/  USHF.R.U32.HI UR4, URZ, 0x4, UR4 ;  /* 0x000000043f047899 */ /* 0x000fe20008011604 */
[----:B------:R-:W-:Y:S01]  /*0f30*/  SEL R60, R10, R12, !P0 ;  /* 0x0000000c0a3c7207 */ /* 0x000fe20004000000 */
[-C--:B------:R-:W-:Y:S01]  /*0f40*/  IMAD R69, R14, R67.reuse, RZ ;  /* 0x000000430e457224 */ /* 0x080fe200078e02ff */
[C---:B------:R-:W-:Y:S01]  /*0f50*/  LOP3.LUT R13, R5.reuse, 0x4, RZ, 0xfc, !PT ;  /* 0x00000004050d7812 */ /* 0x040fe200078efcff */
[----:B------:R-:W-:Y:S01]  /*0f60*/  USGXT.U32 UR4, UR4, 0xe ;  /* 0x0000000e0404789a */ /* 0x000fe20008000000 */
[C---:B------:R-:W-:Y:S01]  /*0f70*/  LOP3.LUT R15, R5.reuse, 0x8, RZ, 0xfc, !PT ;  /* 0x00000008050f7812 */ /* 0x040fe200078efcff */
[----:B------:R-:W-:Y:S01]  /*0f80*/  IMAD R60, R60, UR6, RZ ;  /* 0x000000063c3c7c24 */ /* 0x000fe2000f8e02ff */
[----:B------:R-:W-:Y:S01]  /*0f90*/  LOP3.LUT R16, R5, 0xa, RZ, 0xfc, !PT ;  /* 0x0000000a05107812 */ /* 0x000fe200078efcff */
[-C--:B------:R-:W-:Y:S01]  /*0fa0*/  IMAD R68, R13, R67.reuse, RZ ;  /* 0x000000430d447224 */ /* 0x080fe200078e02ff */
[----:B------:R-:W-:Y:S01]  /*0fb0*/  LOP3.LUT R17, R5, 0xc, RZ, 0xfc, !PT ;  /* 0x0000000c05117812 */ /* 0x000fe200078efcff */
[-C--:B------:R-:W-:Y:S01]  /*0fc0*/  IMAD R70, R15, R67.reuse, RZ ;  /* 0x000000430f467224 */ /* 0x080fe200078e02ff */
[C---:B------:R-:W-:Y:S01]  /*0fd0*/  LOP3.LUT R18, R5.reuse, 0xe, RZ, 0xfc, !PT ;  /* 0x0000000e05127812 */ /* 0x040fe200078efcff */
[-C--:B------:R-:W-:Y:S01]  /*0fe0*/  IMAD R71, R16, R67.reuse, RZ ;  /* 0x0000004310477224 */ /* 0x080fe200078e02ff */
[----:B------:R-:W-:Y:S01]  /*0ff0*/  LOP3.LUT R19, R5, 0x10, RZ, 0xfc, !PT ;  /* 0x0000001005137812 */ /* 0x000fe200078efcff */
[-C--:B------:R-:W-:Y:S01]  /*1000*/  IMAD R72, R17, R67.reuse, RZ ;  /* 0x0000004311487224 */ /* 0x080fe200078e02ff */
[----:B------:R-:W-:Y:S01]  /*1010*/  LOP3.LUT R21, R5, 0x14, RZ, 0xfc, !PT ;  /* 0x0000001405157812 */ /* 0x000fe200078efcff */
[----:B------:R-:W-:Y:S01]  /*1020*/  IMAD R73, R18, R67, RZ ;  /* 0x0000004312497224 */ /* 0x000fe200078e02ff */
[C---:B------:R-:W-:Y:S01]  /*1030*/  SEL R62, R10.reuse, R9, !P0 ;  /* 0x000000090a3e7207 */ /* 0x040fe20004000000 */
[----:B------:R-:W-:Y:S01]  /*1040*/  IMAD R91, R19, R67, RZ ;  /* 0x00000043135b7224 */ /* 0x000fe200078e02ff */
[----:B------:R-:W-:Y:S01]  /*1050*/  SEL R61, R10, R11, !P0 ;  /* 0x0000000b0a3d7207 */ /* 0x000fe20004000000 */
[----:B------:R-:W-:Y:S01]  /*1060*/  IMAD.SHL.U32 R11, R63, 0x20, RZ ;  /* 0x000000203f0b7824 */ /* 0x000fe200078e00ff */
[----:B------:R-:W-:Y:S01]  /*1070*/  LOP3.LUT R12, R5, 0x2, RZ, 0xfc, !PT ;  /* 0x00000002050c7812 */ /* 0x000fe200078efcff */
[----:B------:R-:W-:Y:S01]  /*1080*/  IMAD.SHL.U32 R10, R67, 0x20, RZ ;  /* 0x00000020430a7824 */ /* 0x000fe200078e00ff */
[----:B------:R-:W-:Y:S01]  /*1090*/  LEA.HI.X.SX32 R111, R111, UR5, 0x1, P5 ;  /* 0x000000056f6f7c11 */ /* 0x000fe2000a8f0eff */
[-C--:B------:R-:W-:Y:S01]  /*10a0*/  IMAD R95, R21, R67.reuse, RZ ;  /* 0x00000043155f7224 */ /* 0x080fe200078e02ff */
[----:B------:R-:W-:Y:S01]  /*10b0*/  SHF.R.S32.HI R9, RZ, 0x5, R0 ;  /* 0x00000005ff097819 */ /* 0x000fe20000011400 */
[----:B------:R-:W-:Y:S01]  /*10c0*/  IMAD R67, R12, R67, RZ ;  /* 0x000000430c437224 */ /* 0x000fe200078e02ff */
[C---:B------:R-:W-:Y:S01]  /*10d0*/  LOP3.LUT R65, R7.reuse, 0x20, RZ, 0x3c, !PT ;  /* 0x0000002007417812 */ /* 0x040fe200078e3cff */
[----:B------:R-:W-:Y:S01]  /*10e0*/  IMAD R62, R62, UR6, RZ ;  /* 0x000000063e3e7c24 */ /* 0x000fe2000f8e02ff */
[----:B------:R-:W-:Y:S01]  /*10f0*/  LOP3.LUT R64, R7, 0x40, RZ, 0x3c, !PT ;  /* 0x0000004007407812 */ /* 0x000fe200078e3cff */
[----:B------:R-:W-:Y:S01]  /*1100*/  IMAD R61, R61, UR6, RZ ;  /* 0x000000063d3d7c24 */ /* 0x000fe2000f8e02ff */
[----:B------:R-:W-:Y:S01]  /*1110*/  LOP3.LUT R63, R7, 0x60, RZ, 0x3c, !PT ;  /* 0x00000060073f7812 */ /* 0x000fe200078e3cff */
[----:B------:R-:W-:Y:S01]  /*1120*/  IMAD R59, R59, UR6, RZ ;  /* 0x000000063b3b7c24 */ /* 0x000fe2000f8e02ff */
[----:B------:R-:W-:-:S02]  /*1130*/  UMOV UR5, URZ ;  /* 0x0000003f00057c82 */ /* 0x000fc40008000000 */
[----:B------:R-:W-:-:S12]  /*1140*/  UIADD3.64 UR10, UR4, -UR10, URZ ;  /* 0x8000000a040a7297 */ /* 0x000fd8000fffe03f */
.L_x_1:
[----:B------:R-:W-:Y:S01]  /*1150*/  ISETP.GE.AND P0, PT, R5, UR16, PT ;  /* 0x0000001005007c0c */ /* 0x000fe2000bf06270 */
[--C-:B------:R-:W-:Y:S01]  /*1160*/  IMAD.WIDE R82, R107, 0x2, R74.reuse ;  /* 0x000000026b527825 */ /* 0x100fe200078e024a */
[----:B------:R-:W-:Y:S02]  /*1170*/  ISETP.GE.AND P1, PT, R12, UR16, PT ;  /* 0x000000100c007c0c */ /* 0x000fe4000bf26270 */
[----:B------:R-:W-:Y:S01]  /*1180*/  ISETP.GE.AND P2, PT, R13, UR16, PT ;  /* 0x000000100d007c0c */ /* 0x000fe2000bf46270 */
[----:B------:R-:W-:Y:S01]  /*1190*/  IMAD.WIDE R84, R67, 0x2, R74 ;  /* 0x0000000243547825 */ /* 0x000fe200078e024a */
[----:B------:R-:W-:Y:S02]  /*11a0*/  PRMT R0, RZ, 0x7610, R0 ;  /* 0x00007610ff007816 */ /* 0x000fe40000000000 */
[----:B------:R-:W-:Y:S01]  /*11b0*/  PRMT R66, RZ, 0x7610, R66 ;  /* 0x00007610ff427816 */ /* 0x000fe20000000042 */
[----:B------:R-:W-:Y:S01]  /*11c0*/  IMAD.WIDE R76, R68, 0x2, R74 ;  /* 0x00000002444c7825 */ /* 0x000fe200078e024a */
[----:B------:R-:W-:-:S02]  /*11d0*/  PRMT R109, RZ, 0x7610, R109 ;  /* 0x00007610ff6d7816 */ /* 0x000fc4000000006d */
[----:B------:R-:W-:Y:S01]  /*11e0*/  ISETP.GE.AND P3, PT, R14, UR16, PT ;  /* 0x000000100e007c0c */ /* 0x000fe2000bf66270 */
[----:B------:R0:W2:Y:S01]  /*11f0*/  @!P0 LDG.E.U16 R0, desc[UR14][R82.64] ;  /* 0x0000000e52008981 */ /* 0x0000a2000c1e1500 */
[----:B------:R-:W-:-:S03]  /*1200*/  ISETP.GE.AND P0, PT, R15, UR16, PT ;  /* 0x000000100f007c0c */ /* 0x000fc6000bf06270 */
[----:B------:R1:W3:Y:S01]  /*1210*/  @!P1 LDG.E.U16 R66, desc[UR14][R84.64] ;  /* 0x0000000e54429981 */ /* 0x0002e2000c1e1500 */
[----:B------:R-:W-:Y:S01]  /*1220*/  ISETP.GE.AND P1, PT, R16, UR16, PT ;  /* 0x0000001010007c0c */ /* 0x000fe2000bf26270 */
[----:B------:R-:W-:Y:S01]  /*1230*/  IMAD.WIDE R78, R69, 0x2, R74 ;  /* 0x00000002454e7825 */ /* 0x000fe200078e024a */
[----:B------:R-:W-:Y:S01]  /*1240*/  PRMT R90, RZ, 0x7610, R90 ;  /* 0x00007610ff5a7816 */ /* 0x000fe2000000005a */
[----:B------:R4:W5:Y:S01]  /*1250*/  @!P2 LDG.E.U16 R109, desc[UR14][R76.64] ;  /* 0x0000000e4c6da981 */ /* 0x000962000c1e1500 */
[----:B------:R-:W-:Y:S01]  /*1260*/  ISETP.GE.AND P2, PT, R18, UR16, PT ;  /* 0x0000001012007c0c */ /* 0x000fe2000bf46270 */
[----:B------:R-:W-:Y:S01]  /*1270*/  IMAD.WIDE R80, R70, 0x2, R74 ;  /* 0x0000000246507825 */ /* 0x000fe200078e024a */
[----:B------:R-:W-:Y:S02]  /*1280*/  PRMT R92, RZ, 0x7610, R92 ;  /* 0x00007610ff5c7816 */ /* 0x000fe4000000005c */
[----:B------:R-:W-:Y:S01]  /*1290*/  PRMT R98, RZ, 0x7610, R98 ;  /* 0x00007610ff627816 */ /* 0x000fe20000000062 */
[----:B0-----:R-:W-:Y:S01]  /*12a0*/  IMAD.WIDE R82, R71, 0x2, R74 ;  /* 0x0000000247527825 */ /* 0x001fe200078e024a */
[----:B------:R-:W-:Y:S01]  /*12b0*/  PRMT R96, RZ, 0x7610, R96 ;  /* 0x00007610ff607816 */ /* 0x000fe20000000060 */
[----:B------:R-:W5:Y:S01]  /*12c0*/  @!P3 LDG.E.U16 R90, desc[UR14][R78.64] ;  /* 0x0000000e4e5ab981 */ /* 0x000f62000c1e1500 */
[----:B------:R-:W-:Y:S01]  /*12d0*/  ISETP.GE.AND P4, PT, R17, UR16, PT ;  /* 0x0000001011007c0c */ /* 0x000fe2000bf86270 */
[----:B------:R-:W-:Y:S01]  /*12e0*/  IMAD.WIDE R86, R73, 0x2, R74 ;  /* 0x0000000249567825 */ /* 0x000fe200078e024a */
[----:B------:R-:W-:Y:S01]  /*12f0*/  ISETP.GE.AND P3, PT, R21, UR16, PT ;  /* 0x0000001015007c0c */ /* 0x000fe2000bf66270 */
[----:B------:R0:W3:Y:S01]  /*1300*/  @!P0 LDG.E.U16 R92, desc[UR14][R80.64] ;  /* 0x0000000e505c8981 */ /* 0x0000e2000c1e1500 */
[----:B------:R-:W-:-:S03]  /*1310*/  ISETP.GE.AND P0, PT, R19, UR16, PT ;  /* 0x0000001013007c0c */ /* 0x000fc6000bf06270 */
[----:B------:R-:W5:Y:S01]  /*1320*/  @!P1 LDG.E.U16 R98, desc[UR14][R82.64] ;  /* 0x0000000e52629981 */ /* 0x000f62000c1e1500 */
[----:B------:R-:W-:-:S03]  /*1330*/  ISETP.GE.AND P1, PT, R20, UR16, PT ;  /* 0x0000001014007c0c */ /* 0x000fc6000bf26270 */
[----:B------:R-:W5:Y:S01]  /*1340*/  @!P2 LDG.E.U16 R96, desc[UR14][R86.64] ;  /* 0x0000000e5660a981 */ /* 0x000f62000c1e1500 */
[----:B------:R-:W-:Y:S01]  /*1350*/  ISETP.GE.AND P2, PT, R23, UR16, PT ;  /* 0x0000001017007c0c */ /* 0x000fe2000bf46270 */
[----:B-1----:R-:W-:Y:S01]  /*1360*/  IMAD.WIDE R84, R72, 0x2, R74 ;  /* 0x0000000248547825 */ /* 0x002fe200078e024a */
[----:B------:R-:W-:Y:S02]  /*1370*/  PRMT R113, RZ, 0x7610, R113 ;  /* 0x00007610ff717816 */ /* 0x000fe40000000071 */
[----:B------:R-:W-:Y:S01]  /*1380*/  PRMT R100, RZ, 0x7610, R100 ;  /* 0x00007610ff647816 */ /* 0x000fe20000000064 */
[----:B----4-:R-:W-:Y:S01]  /*1390*/  IMAD.WIDE R76, R91, 0x2, R74 ;  /* 0x000000025b4c7825 */ /* 0x010fe200078e024a */
[----:B------:R-:W-:Y:S02]  /*13a0*/  PRMT R102, RZ, 0x7610, R102 ;  /* 0x00007610ff667816 */ /* 0x000fe40000000066 */
[----:B------:R1:W4:Y:S01]  /*13b0*/  @!P4 LDG.E.U16 R113, desc[UR14][R84.64] ;  /* 0x0000000e5471c981 */ /* 0x000322000c1e1500 */
[----:B------:R-:W-:Y:S01]  /*13c0*/  PRMT R115, RZ, 0x7610, R115 ;  /* 0x00007610ff737816 */ /* 0x000fe20000000073 */
[----:B0-----:R-:W-:Y:S01]  /*13d0*/  IMAD.WIDE R80, R93, 0x2, R74 ;  /* 0x000000025d507825 */ /* 0x001fe200078e024a */
[----:B------:R-:W-:Y:S01]  /*13e0*/  PRMT R104, RZ, 0x7610, R104 ;  /* 0x00007610ff687816 */ /* 0x000fe20000000068 */
[----:B------:R0:W5:Y:S02]  /*13f0*/  @!P0 LDG.E.U16 R100, desc[UR14][R76.64] ;  /* 0x0000000e4c648981 */ /* 0x000164000c1e1500 */
[----:B------:R-:W-:-:S04]  /*1400*/  IMAD.WIDE R78, R95, 0x2, R74 ;  /* 0x000000025f4e7825 */ /* 0x000fc800078e024a */
[----:B-1----:R-:W-:Y:S01]  /*1410*/  IMAD.WIDE R84, R99, 0x2, R74 ;  /* 0x0000000263547825 */ /* 0x002fe200078e024a */
[----:B------:R-:W4:Y:S01]  /*1420*/  @!P1 LDG.E.U16 R102, desc[UR14][R80.64] ;  /* 0x0000000e50669981 */ /* 0x000f22000c1e1500 */
[----:B------:R-:W-:Y:S02]  /*1430*/  ISETP.GE.AND P0, PT, R22, UR16, PT ;  /* 0x0000001016007c0c */ /* 0x000fe4000bf06270 */
[----:B------:R-:W-:Y:S01]  /*1440*/  ISETP.GE.AND P1, PT, R56, UR16, PT ;  /* 0x0000001038007c0c */ /* 0x000fe2000bf26270 */
[----:B------:R-:W4:Y:S01]  /*1450*/  @!P3 LDG.E.U16 R115, desc[UR14][R78.64] ;  /* 0x0000000e4e73b981 */ /* 0x000f22000c1e1500 */
[----:B------:R-:W-:-:S03]  /*1460*/  ISETP.GE.AND P3, PT, R58, UR16, PT ;  /* 0x000000103a007c0c */ /* 0x000fc6000bf66270 */
[----:B------:R-:W4:Y:S01]  /*1470*/  @!P2 LDG.E.U16 R104, desc[UR14][R84.64] ;  /* 0x0000000e5468a981 */ /* 0x000f22000c1e1500 */
[----:B------:R-:W-:Y:S01]  /*1480*/  ISETP.GE.AND P2, PT, R57, UR16, PT ;  /* 0x0000001039007c0c */ /* 0x000fe2000bf46270 */
[----:B0-----:R-:W-:Y:S01]  /*1490*/  IMAD.WIDE R76, R97, 0x2, R74 ;  /* 0x00000002614c7825 */ /* 0x001fe200078e024a */
[----:B------:R-:W-:Y:S02]  /*14a0*/  PRMT R106, RZ, 0x7610, R106 ;  /* 0x00007610ff6a7816 */ /* 0x000fe4000000006a */
[----:B------:R-:W-:Y:S01]  /*14b0*/  PRMT R108, RZ, 0x7610, R108 ;  /* 0x00007610ff6c7816 */ /* 0x000fe2000000006c */
[----:B------:R-:W-:Y:S01]  /*14c0*/  IMAD.WIDE R82, R101, 0x2, R74 ;  /* 0x0000000265527825 */ /* 0x000fe200078e024a */
[----:B------:R-:W-:Y:S02]  /*14d0*/  PRMT R117, RZ, 0x7610, R117 ;  /* 0x00007610ff757816 */ /* 0x000fe40000000075 */
[----:B------:R-:W-:Y:S01]  /*14e0*/  PRMT R110, RZ, 0x7610, R110 ;  /* 0x00007610ff6e7816 */ /* 0x000fe2000000006e */
[--C-:B------:R-:W-:Y:S01]  /*14f0*/  IMAD.WIDE R86, R103, 0x2, R74.reuse ;  /* 0x0000000267567825 */ /* 0x100fe200078e024a */
[----:B------:R0:W4:Y:S03]  /*1500*/  @!P0 LDG.E.U16 R106, desc[UR14][R76.64] ;  /* 0x0000000e4c6a8981 */ /* 0x000126000c1e1500 */
[----:B------:R-:W-:Y:S01]  /*1510*/  IMAD.WIDE R88, R105, 0x2, R74 ;  /* 0x0000000269587825 */ /* 0x000fe200078e024a */
[----:B------:R1:W4:Y:S04]  /*1520*/  @!P1 LDG.E.U16 R108, desc[UR14][R82.64] ;  /* 0x0000000e526c9981 */ /* 0x000328000c1e1500 */
[----:B------:R-:W4:Y:S04]  /*1530*/  @!P2 LDG.E.U16 R117, desc[UR14][R86.64] ;  /* 0x0000000e5675a981 */ /* 0x000f28000c1e1500 */
[----:B------:R-:W4:Y:S01]  /*1540*/  @!P3 LDG.E.U16 R110, desc[UR14][R88.64] ;  /* 0x0000000e586eb981 */ /* 0x000f22000c1e1500 */
[----:B------:R-:W-:Y:S01]  /*1550*/  BAR.SYNC.DEFER_BLOCKING 0x0 ;  /* 0x0000000000007b1d */ /* 0x000fe20000010000 */
[----:B------:R-:W-:Y:S01]  /*1560*/  ISETP.GE.AND P0, PT, R8, UR16, PT ;  /* 0x0000001008007c0c */ /* 0x000fe2000bf06270 */
[----:B0-----:R-:W-:-:S02]  /*1570*/  IMAD.MOV.U32 R76, RZ, RZ, R94 ;  /* 0x000000ffff4c7224 */ /* 0x001fc400078e005e */
[--C-:B------:R-:W-:Y:S01]  /*1580*/  IMAD.MOV.U32 R77, RZ, RZ, R111.reuse ;  /* 0x000000ffff4d7224 */ /* 0x100fe200078e006f */
[----:B------:R-:W-:Y:S02]  /*1590*/  PRMT R111, RZ, 0x7610, R111 ;  /* 0x00007610ff6f7816 */ /* 0x000fe4000000006f */
[----:B------:R-:W-:Y:S01]  /*15a0*/  PRMT R119, RZ, 0x7610, R119 ;  /* 0x00007610ff777816 */ /* 0x000fe20000000077 */
[----:B------:R-:W-:Y:S01]  /*15b0*/  IMAD.WIDE R78, R59, 0x2, R76 ;  /* 0x000000023b4e7825 */ /* 0x000fe200078e024c */
[----:B------:R-:W-:Y:S02]  /*15c0*/  PRMT R121, RZ, 0x7610, R121 ;  /* 0x00007610ff797816 */ /* 0x000fe40000000079 */
[----:B------:R-:W-:Y:S01]  /*15d0*/  PRMT R123, RZ, 0x7610, R123 ;  /* 0x00007610ff7b7816 */ /* 0x000fe2000000007b */
[----:B------:R-:W-:-:S04]  /*15e0*/  IMAD.WIDE R80, R60, 0x2, R76 ;  /* 0x000000023c507825 */ /* 0x000fc800078e024c */
[----:B-1----:R-:W-:-:S04]  /*15f0*/  IMAD.WIDE R82, R61, 0x2, R76 ;  /* 0x000000023d527825 */ /* 0x002fc800078e024c */
[----:B------:R-:W-:Y:S01]  /*1600*/  IMAD.WIDE R84, R62, 0x2, R76 ;  /* 0x000000023e547825 */ /* 0x000fe200078e024c */
[----:B------:R-:W4:Y:S04]  /*1610*/  @!P0 LDG.E.U16 R111, desc[UR14][R78.64] ;  /* 0x0000000e4e6f8981 */ /* 0x000f28000c1e1500 */
[----:B------:R-:W4:Y:S04]  /*1620*/  @!P0 LDG.E.U16 R119, desc[UR14][R80.64] ;  /* 0x0000000e50778981 */ /* 0x000f28000c1e1500 */
[----:B------:R-:W4:Y:S04]  /*1630*/  @!P0 LDG.E.U16 R121, desc[UR14][R82.64] ;  /* 0x0000000e52798981 */ /* 0x000f28000c1e1500 */
[----:B------:R-:W4:Y:S01]  /*1640*/  @!P0 LDG.E.U16 R123, desc[UR14][R84.64] ;  /* 0x0000000e547b8981 */ /* 0x000f22000c1e1500 */
[----:B------:R-:W-:-:S04]  /*1650*/  USHF.L.U32 UR6, UR17, 0x6, URZ ;  /* 0x0000000611067899 */ /* 0x000fc8000800063f */
[----:B------:R-:W-:-:S04]  /*1660*/  ULOP3.LUT UR6, UR6, 0x300, URZ, 0xc0, !UPT ;  /* 0x0000030006067892 */ /* 0x000fc8000f8ec03f */
[----:B------:R-:W-:-:S04]  /*1670*/  ULEA.HI UR6, UR12, UR6, URZ, 0x1c ;  /* 0x000000060c067291 */ /* 0x000fc8000f8fe03f */
[----:B------:R-:W-:Y:S01]  /*1680*/  ULOP3.LUT UR6, UR6, 0x3fff, URZ, 0xc0, !UPT ;  /* 0x00003fff06067892 */ /* 0x000fe2000f8ec03f */
[----:B------:R-:W-:Y:S01]  /*1690*/  UMOV UR22, UR4 ;  /* 0x0000000400167c82 */ /* 0x000fe20008000000 */
[----:B------:R-:W-:Y:S01]  /*16a0*/  UMOV UR23, 0x80000020 ;  /* 0x8000002000177882 */ /* 0x000fe20000000000 */
[----:B------:R-:W-:-:S04]  /*16b0*/  UMOV UR21, 0x40000040 ;  /* 0x4000004000157882 */ /* 0x000fc80000000000 */
[----:B------:R-:W-:Y:S01]  /*16c0*/  UMOV UR20, UR6 ;  /* 0x0000000600147c82 */ /* 0x000fe20008000000 */
[----:B------:R-:W-:Y:S01]  /*16d0*/  UMOV UR8, 0x80 ;  /* 0x0000008000087882 */ /* 0x000fe20000000000 */
[----:B------:R-:W-:Y:S01]  /*16e0*/  UMOV UR9, 0x40000040 ;  /* 0x4000004000097882 */ /* 0x000fe20000000000 */
[----:B------:R-:W-:Y:S02]  /*16f0*/  UMOV UR7, URZ ;  /* 0x0000003f00077c82 */ /* 0x000fe40008000000 */
[----:B------:R-:W-:Y:S01]  /*1700*/  UIADD3.64 UR8, UR6, UR8, URZ ;  /* 0x0000000806087297 */ /* 0x000fe2000fffe03f */
[----:B--2---:R-:W-:Y:S04]  /*1710*/  STS.U16 [R7+UR12], R0 ;  /* 0x0000000007007988 */ /* 0x004fe8000800040c */
[----:B---3--:R-:W-:Y:S04]  /*1720*/  STS.U16 [R7+UR12+0x400], R92 ;  /* 0x0004005c07007988 */ /* 0x008fe8000800040c */
[----:B-----5:R-:W-:Y:S04]  /*1730*/  STS.U16 [R7+UR12+0x800], R100 ;  /* 0x0008006407007988 */ /* 0x020fe8000800040c */
[----:B----4-:R-:W-:Y:S04]  /*1740*/  STS.U16 [R7+UR12+0xc00], R104 ;  /* 0x000c006807007988 */ /* 0x010fe8000800040c */
[----:B------:R-:W-:Y:S04]  /*1750*/  STS.U16 [R65+UR12+0x100], R66 ;  /* 0x0001004241007988 */ /* 0x000fe8000800040c */
        /* <DEDUP_REMOVED lines=11> */
[----:B------:R0:W-:Y:S04]  /*1810*/  STS.U16 [R6+UR12+0x4000], R111 ;  /* 0x0040006f06007988 */ /* 0x0001e8000800040c */
[----:B------:R1:W-:Y:S04]  /*1820*/  STS.U16 [R6+UR12+0x4400], R119 ;  /* 0x0044007706007988 */ /* 0x0003e8000800040c */
[----:B------:R1:W-:Y:S04]  /*1830*/  STS.U16 [R6+UR12+0x4800], R121 ;  /* 0x0048007906007988 */ /* 0x0003e8000800040c */
[----:B------:R1:W-:Y:S01]  /*1840*/  STS.U16 [R6+UR12+0x4c00], R123 ;  /* 0x004c007b06007988 */ /* 0x0003e2000800040c */
[----:B------:R2:W-:Y:S06]  /*1850*/  MEMBAR.ALL.CTA ;  /* 0x0000000000007992 */ /* 0x0005ec0000008000 */
[----:B--2---:R-:W2:Y:S02]  /*1860*/  FENCE.VIEW.ASYNC.S ;  /* 0x00000000000073c6 */ /* 0x004ea40000000000 */
[----:B--2---:R-:W-:Y:S06]  /*1870*/  BAR.SYNC.DEFER_BLOCKING 0x0 ;  /* 0x0000000000007b1d */ /* 0x004fec0000010000 */
[----:B------:R-:W-:-:S06]  /*1880*/  WARPGROUP.ARRIVE ;  /* 0x00000000000079c5 */ /* 0x000fcc0000000000 */
[----:B------:R-:W-:Y:S01]  /*1890*/  HGMMA.64x64x16.F32 R24, gdesc[UR20].tnspA, R24 ;  /* 0x20e00000141879f0 */ /* 0x000fe20008700818 */
[----:B------:R-:W-:-:S05]  /*18a0*/  VIADD R9, R9, 0xffffffff ;  /* 0xffffffff09097836 */ /* 0x000fca0000000000 */
[----:B------:R-:W-:Y:S01]  /*18b0*/  ISETP.NE.U32.AND P0, PT, R9, RZ, PT ;  /* 0x000000ff0900720c */ /* 0x000fe20003f05070 */
[----:B------:R-:W-:Y:S01]  /*18c0*/  HGMMA.64x64x16.F32 R24, gdesc[UR8].tnspA, R24, gsb0 ;  /* 0x20e00000081879f0 */ /* 0x000fe20008000818 */
[----:B------:R-:W-:Y:S01]  /*18d0*/  IMAD.WIDE R76, R11, 0x2, R76 ;  /* 0x000000020b4c7825 */ /* 0x000fe200078e024c */
[----:B------:R-:W-:-:S03]  /*18e0*/  UIADD3 UR16, UR16, -0x20, URZ ;  /* 0xffffffe010107890 */ /* 0x000fc6000fffe03f */
[----:B------:R-:W-:-:S04]  /*18f0*/  IMAD.WIDE R74, R10, 0x2, R74 ;  /* 0x000000020a4a7825 */ /* 0x000fc800078e024a */
[----:B------:R-:W-:Y:S02]  /*1900*/  IMAD.MOV.U32 R94, RZ, RZ, R76 ;  /* 0x000000ffff5e7224 */ /* 0x000fe400078e004c */
[----:B0-----:R-:W-:Y:S01]  /*1910*/  IMAD.MOV.U32 R111, RZ, RZ, R77 ;  /* 0x000000ffff6f7224 */ /* 0x001fe200078e004d */
[----:B------:R-:W-:Y:S02]  /*1920*/  WARPGROUP.DEPBAR.LE gsb0, 0x0 ;  /* 0x00008000000079c5 */ /* 0x000fe40000010000 */
[----:B-1----:R-:W-:Y:S05]  /*1930*/  @P0 BRA `(.L_x_1) ;  /* 0xfffffff800040947 */ /* 0x002fea000383ffff */
[----:B------:R-:W-:Y:S02]  /*1940*/  F2FP.F16.F32.PACK_AB R51, R55, R51 ;  /* 0x000000333733723e */ /* 0x000fe400000000ff */
[----:B------:R-:W-:Y:S02]  /*1950*/  F2FP.F16.F32.PACK_AB R50, R54, R50 ;  /* 0x000000323632723e */ /* 0x000fe400000000ff */
[----:B------:R-:W-:Y:S02]  /*1960*/  F2FP.F16.F32.PACK_AB R49, R53, R49 ;  /* 0x000000313531723e */ /* 0x000fe400000000ff */
[----:B------:R-:W-:Y:S02]  /*1970*/  F2FP.F16.F32.PACK_AB R48, R52, R48 ;  /* 0x000000303430723e */ /* 0x000fe400000000ff */
[----:B------:R-:W-:Y:S02]  /*1980*/  F2FP.F16.F32.PACK_AB R43, R47, R43 ;  /* 0x0000002b2f2b723e */ /* 0x000fe400000000ff */
[----:B------:R-:W-:-:S02]  /*1990*/  F2FP.F16.F32.PACK_AB R42, R46, R42 ;  /* 0x0000002a2e2a723e */ /* 0x000fc400000000ff */
        /* <DEDUP_REMOVED lines=9> */
[----:B------:R-:W-:-:S07]  /*1a30*/  F2FP.F16.F32.PACK_AB R24, R28, R24 ;  /* 0x000000181c18723e */ /* 0x000fce00000000ff */
.L_x_0:
[----:B------:R-:W-:Y:S01]  /*1a40*/  BAR.SYNC.DEFER_BLOCKING 0x0 ;  /* 0x0000000000007b1d */ /* 0x000fe20000010000 */
[----:B------:R-:W-:Y:S01]  /*1a50*/  IMAD.SHL.U32 R0, R2, 0x10, RZ ;  /* 0x0000001002007824 */ /* 0x000fe200078e00ff */
[----:B------:R-:W-:Y:S01]  /*1a60*/  LEA R21, R4, UR12, 0x4 ;  /* 0x0000000c04157c11 */ /* 0x000fe2000f8e20ff */
[C---:B------:R-:W-:Y:S02]  /*1a70*/  IMAD.SHL.U32 R6, R2.reuse, 0x200, RZ ;  /* 0x0000020002067824 */ /* 0x040fe400078e00ff */
[----:B------:R-:W-:Y:S01]  /*1a80*/  IMAD.SHL.U32 R2, R2, 0x8, RZ ;  /* 0x0000000802027824 */ /* 0x000fe200078e00ff */
[----:B------:R-:W-:Y:S02]  /*1a90*/  LOP3.LUT R0, R0, 0x70, RZ, 0xc0, !PT ;  /* 0x0000007000007812 */ /* 0x000fe400078ec0ff */
[----:B------:R-:W0:Y:S01]  /*1aa0*/  LDC R16, c[0x0][0x248] ;  /* 0x00009200ff107b82 */ /* 0x000e220000000800 */
[----:B------:R-:W-:Y:S01]  /*1ab0*/  LOP3.LUT R7, R6, 0x1000, RZ, 0xc0, !PT ;  /* 0x0000100006077812 */ /* 0x000fe200078ec0ff */
[----:B------:R-:W-:Y:S01]  /*1ac0*/  IMAD.U32 R6, RZ, RZ, UR13 ;  /* 0x0000000dff067e24 */ /* 0x000fe2000f8e00ff */
[----:B------:R-:W-:Y:S01]  /*1ad0*/  LOP3.LUT R2, R2, 0xf80, RZ, 0xc0, !PT ;  /* 0x00000f8002027812 */ /* 0x000fe200078ec0ff */
[----:B------:R-:W-:Y:S01]  /*1ae0*/  ULDC.64 UR6, c[0x0][0x228] ;  /* 0x00008a0000067ab9 */ /* 0x000fe20000000a00 */
[----:B------:R-:W-:Y:S01]  /*1af0*/  IADD3 R7, R7, UR12, R0 ;  /* 0x0000000c07077c10 */ /* 0x000fe2000fffe000 */
[----:B------:R-:W-:Y:S01]  /*1b00*/  ULDC UR4, c[0x0][0x244] ;  /* 0x0000910000047ab9 */ /* 0x000fe20000000800 */
[C-C-:B------:R-:W-:Y:S01]  /*1b10*/  LOP3.LUT R0, R6.reuse, 0x3c, R5.reuse, 0xfe, !PT ;  /* 0x0000003c06007812 */ /* 0x140fe200078efe05 */
[----:B------:R-:W-:Y:S01]  /*1b20*/  IMAD R19, R3, UR4, RZ ;  /* 0x0000000403137c24 */ /* 0x000fe2000f8e02ff */
[----:B------:R-:W-:Y:S01]  /*1b30*/  LOP3.LUT R23, R6, 0x3a, R5, 0xfe, !PT ;  /* 0x0000003a06177812 */ /* 0x000fe200078efe05 */
[----:B------:R-:W-:Y:S01]  /*1b40*/  IMAD.IADD R28, R2, 0x1, R7 ;  /* 0x00000001021c7824 */ /* 0x000fe200078e0207 */
[C-C-:B------:R-:W-:Y:S01]  /*1b50*/  LOP3.LUT R2, R6.reuse, 0x38, R5.reuse, 0xfe, !PT ;  /* 0x0000003806027812 */ /* 0x140fe200078efe05 */
[----:B------:R-:W-:Y:S01]  /*1b60*/  ULDC.64 UR4, c[0x0][0x220] ;  /* 0x0000880000047ab9 */ /* 0x000fe20000000a00 */
[----:B------:R-:W-:-:S02]  /*1b70*/  LOP3.LUT R18, R6, 0x36, R5, 0xfe, !PT ;  /* 0x0000003606127812 */ /* 0x000fc400078efe05 */
[C-C-:B------:R-:W-:Y:S01]  /*1b80*/  LOP3.LUT R17, R6.reuse, 0x34, R5.reuse, 0xfe, !PT ;  /* 0x0000003406117812 */ /* 0x140fe200078efe05 */
[----:B------:R1:W-:Y:S01]  /*1b90*/  STSM.16.M88.4 [R28], R24 ;  /* 0x000000181c007844 */ /* 0x0003e20000000200 */
[C-C-:B------:R-:W-:Y:S02]  /*1ba0*/  LOP3.LUT R22, R6.reuse, 0x32, R5.reuse, 0xfe, !PT ;  /* 0x0000003206167812 */ /* 0x140fe400078efe05 */
[C-C-:B------:R-:W-:Y:S01]  /*1bb0*/  LOP3.LUT R20, R6.reuse, 0x30, R5.reuse, 0xfe, !PT ;  /* 0x0000003006147812 */ /* 0x140fe200078efe05 */
[----:B------:R-:W-:Y:S01]  /*1bc0*/  BAR.SYNC.DEFER_BLOCKING 0x0 ;  /* 0x0000000000007b1d */ /* 0x000fe20000010000 */
[C-C-:B------:R-:W-:Y:S02]  /*1bd0*/  LOP3.LUT R44, R6.reuse, 0x2e, R5.reuse, 0xfe, !PT ;  /* 0x0000002e062c7812 */ /* 0x140fe400078efe05 */
[C-C-:B------:R-:W-:Y:S02]  /*1be0*/  LOP3.LUT R46, R6.reuse, 0x2c, R5.reuse, 0xfe, !PT ;  /* 0x0000002c062e7812 */ /* 0x140fe400078efe05 */
[----:B------:R-:W-:-:S02]  /*1bf0*/  LOP3.LUT R52, R6, 0x2a, R5, 0xfe, !PT ;  /* 0x0000002a06347812 */ /* 0x000fc400078efe05 */
[C-C-:B------:R-:W-:Y:S02]  /*1c00*/  LOP3.LUT R54, R6.reuse, 0x28, R5.reuse, 0xfe, !PT ;  /* 0x0000002806367812 */ /* 0x140fe400078efe05 */
[C-C-:B------:R-:W-:Y:S02]  /*1c10*/  LOP3.LUT R56, R6.reuse, 0x26, R5.reuse, 0xfe, !PT ;  /* 0x0000002606387812 */ /* 0x140fe400078efe05 */
[C-C-:B------:R-:W-:Y:S02]  /*1c20*/  LOP3.LUT R58, R6.reuse, 0x24, R5.reuse, 0xfe, !PT ;  /* 0x00000024063a7812 */ /* 0x140fe400078efe05 */
[C-C-:B------:R-:W-:Y:S02]  /*1c30*/  LOP3.LUT R60, R6.reuse, 0x22, R5.reuse, 0xfe, !PT ;  /* 0x00000022063c7812 */ /* 0x140fe400078efe05 */
[C-C-:B------:R-:W-:Y:S02]  /*1c40*/  LOP3.LUT R62, R6.reuse, 0x20, R5.reuse, 0xfe, !PT ;  /* 0x00000020063e7812 */ /* 0x140fe400078efe05 */
[----:B------:R-:W-:-:S02]  /*1c50*/  LOP3.LUT R38, R6, 0x3e, R5, 0xfe, !PT ;  /* 0x0000003e06267812 */ /* 0x000fc400078efe05 */
[C-C-:B------:R-:W-:Y:S02]  /*1c60*/  LOP3.LUT R37, R6.reuse, 0x1e, R5.reuse, 0xfe, !PT ;  /* 0x0000001e06257812 */ /* 0x140fe400078efe05 */
[C-C-:B------:R-:W-:Y:S02]  /*1c70*/  LOP3.LUT R39, R6.reuse, 0x1c, R5.reuse, 0xfe, !PT ;  /* 0x0000001c06277812 */ /* 0x140fe400078efe05 */
[C-C-:B------:R-:W-:Y:S01]  /*1c80*/  LOP3.LUT R45, R6.reuse, 0x1a, R5.reuse, 0xfe, !PT ;  /* 0x0000001a062d7812 */ /* 0x140fe200078efe05 */
[----:B------:R-:W2:Y:S01]  /*1c90*/  LDS.128 R12, [R21] ;  /* 0x00000000150c7984 */ /* 0x000ea20000000c00 */
[C-C-:B------:R-:W-:Y:S02]  /*1ca0*/  LOP3.LUT R47, R6.reuse, 0x18, R5.reuse, 0xfe, !PT ;  /* 0x00000018062f7812 */ /* 0x140fe400078efe05 */
[C-C-:B------:R-:W-:Y:S01]  /*1cb0*/  LOP3.LUT R53, R6.reuse, 0x16, R5.reuse, 0xfe, !PT ;  /* 0x0000001606357812 */ /* 0x140fe200078efe05 */
[----:B------:R-:W-:Y:S01]  /*1cc0*/  BAR.SYNC.DEFER_BLOCKING 0x0 ;  /* 0x0000000000007b1d */ /* 0x000fe20000010000 */
[----:B------:R-:W-:-:S02]  /*1cd0*/  LOP3.LUT R55, R6, 0x14, R5, 0xfe, !PT ;  /* 0x0000001406377812 */ /* 0x000fc400078efe05 */
[C-C-:B------:R-:W-:Y:S02]  /*1ce0*/  LOP3.LUT R57, R6.reuse, 0x12, R5.reuse, 0xfe, !PT ;  /* 0x0000001206397812 */ /* 0x140fe400078efe05 */
[C-C-:B------:R-:W-:Y:S02]  /*1cf0*/  LOP3.LUT R59, R6.reuse, 0x10, R5.reuse, 0xfe, !PT ;  /* 0x00000010063b7812 */ /* 0x140fe400078efe05 */
[C-C-:B------:R-:W-:Y:S02]  /*1d00*/  LOP3.LUT R61, R6.reuse, 0xe, R5.reuse, 0xfe, !PT ;  /* 0x0000000e063d7812 */ /* 0x140fe400078efe05 */
[C-C-:B------:R-:W-:Y:S02]  /*1d10*/  LOP3.LUT R63, R6.reuse, 0xc, R5.reuse, 0xfe, !PT ;  /* 0x0000000c063f7812 */ /* 0x140fe400078efe05 */
[C-C-:B------:R-:W-:Y:S02]  /*1d20*/  LOP3.LUT R65, R6.reuse, 0xa, R5.reuse, 0xfe, !PT ;  /* 0x0000000a06417812 */ /* 0x140fe400078efe05 */
[----:B------:R-:W-:-:S02]  /*1d30*/  LOP3.LUT R29, R6, 0x8, R5, 0xfe, !PT ;  /* 0x00000008061d7812 */ /* 0x000fc400078efe05 */
[C-C-:B-1----:R-:W-:Y:S02]  /*1d40*/  LOP3.LUT R27, R6.reuse, 0x6, R5.reuse, 0xfe, !PT ;  /* 0x00000006061b7812 */ /* 0x142fe400078efe05 */
[C-C-:B------:R-:W-:Y:S02]  /*1d50*/  LOP3.LUT R31, R6.reuse, 0x4, R5.reuse, 0xfe, !PT ;  /* 0x00000004061f7812 */ /* 0x140fe400078efe05 */
[----:B------:R-:W-:Y:S02]  /*1d60*/  LOP3.LUT R67, R6, 0x2, R5, 0xfe, !PT ;  /* 0x0000000206437812 */ /* 0x000fe400078efe05 */
[----:B------:R-:W-:Y:S02]  /*1d70*/  LOP3.LUT R5, R5, UR13, RZ, 0xfc, !PT ;  /* 0x0000000d05057c12 */ /* 0x000fe4000f8efcff */
[----:B------:R-:W-:Y:S01]  /*1d80*/  ISETP.GE.AND P0, PT, R3, UR6, PT ;  /* 0x0000000603007c0c */ /* 0x000fe2000bf06270 */
[----:B------:R1:W-:Y:S01]  /*1d90*/  STSM.16.M88.4 [R28], R32 ;  /* 0x000000201c007844 */ /* 0x0003e20000000200 */
[----:B------:R-:W-:Y:S01]  /*1da0*/  LEA R3, P2, R19, UR4, 0x1 ;  /* 0x0000000413037c11 */ /* 0x000fe2000f8408ff */
[CC--:B0-----:R-:W-:Y:S01]  /*1db0*/  IMAD R36, R5.reuse, R16.reuse, RZ ;  /* 0x0000001005247224 */ /* 0x0c1fe200078e02ff */
[----:B------:R-:W-:Y:S01]  /*1dc0*/  BAR.SYNC.DEFER_BLOCKING 0x0 ;  /* 0x0000000000007b1d */ /* 0x000fe20000010000 */
[----:B------:R-:W-:Y:S01]  /*1dd0*/  ISETP.LT.AND P1, PT, R5, UR7, !P0 ;  /* 0x0000000705007c0c */ /* 0x000fe2000c721270 */
[----:B------:R-:W-:Y:S01]  /*1de0*/  IMAD R30, R67, R16, RZ ;  /* 0x00000010431e7224 */ /* 0x000fe200078e02ff */
[----:B------:R-:W-:-:S02]  /*1df0*/  LEA.HI.X.SX32 R19, R19, UR5, 0x1, P2 ;  /* 0x0000000513137c11 */ /* 0x000fc400090f0eff */
[C---:B------:R-:W-:Y:S02]  /*1e00*/  LEA R24, P2, R36.reuse, R3, 0x1 ;  /* 0x0000000324187211 */ /* 0x040fe400078408ff */
[----:B------:R-:W-:Y:S02]  /*1e10*/  ISETP.LT.AND P3, PT, R31, UR7, !P0 ;  /* 0x000000071f007c0c */ /* 0x000fe4000c761270 */
[----:B------:R-:W-:Y:S01]  /*1e20*/  LEA.HI.X.SX32 R25, R36, R19, 0x1, P2 ;  /* 0x0000001324197211 */ /* 0x000fe200010f0eff */
[----:B------:R-:W-:Y:S01]  /*1e30*/  IMAD R36, R16, 0x20, R36 ;  /* 0x0000002010247824 */ /* 0x000fe200078e0224 */
[----:B------:R-:W-:Y:S01]  /*1e40*/  ISETP.LT.AND P2, PT, R67, UR7, !P0 ;  /* 0x0000000743007c0c */ /* 0x000fe2000c741270 */
[-C--:B-1----:R-:W-:Y:S01]  /*1e50*/  IMAD R32, R31, R16.reuse, RZ ;  /* 0x000000101f207224 */ /* 0x082fe200078e02ff */
[C---:B------:R-:W-:Y:S01]  /*1e60*/  ISETP.LT.AND P4, PT, R27.reuse, UR7, !P0 ;  /* 0x000000071b007c0c */ /* 0x040fe2000c781270 */
[-C--:B------:R-:W-:Y:S01]  /*1e70*/  IMAD R34, R27, R16.reuse, RZ ;  /* 0x000000101b227224 */ /* 0x080fe200078e02ff */
[----:B------:R-:W0:Y:S01]  /*1e80*/  LDS.128 R8, [R21] ;  /* 0x0000000015087984 */ /* 0x000e220000000c00 */
[----:B------:R-:W-:Y:S06]  /*1e90*/  BAR.SYNC.DEFER_BLOCKING 0x0 ;  /* 0x0000000000007b1d */ /* 0x000fec0000010000 */
[----:B------:R1:W-:Y:S02]  /*1ea0*/  STSM.16.M88.4 [R28], R40 ;  /* 0x000000281c007844 */ /* 0x0003e40000000200 */
[----:B------:R-:W-:Y:S01]  /*1eb0*/  BAR.SYNC.DEFER_BLOCKING 0x0 ;  /* 0x0000000000007b1d */ /* 0x000fe20000010000 */
[----:B-1----:R-:W-:-:S05]  /*1ec0*/  IMAD R40, R29, R16, RZ ;  /* 0x000000101d287224 */ /* 0x002fca00078e02ff */
[----:B------:R-:W1:Y:S02]  /*1ed0*/  LDS.128 R4, [R21] ;  /* 0x0000000015047984 */ /* 0x000e640000000c00 */
[----:B------:R-:W-:Y:S06]  /*1ee0*/  BAR.SYNC.DEFER_BLOCKING 0x0 ;  /* 0x0000000000007b1d */ /* 0x000fec0000010000 */
[----:B------:R3:W-:Y:S02]  /*1ef0*/  STSM.16.M88.4 [R28], R48 ;  /* 0x000000301c007844 */ /* 0x0007e40000000200 */
[----:B------:R-:W-:Y:S01]  /*1f00*/  BAR.SYNC.DEFER_BLOCKING 0x0 ;  /* 0x0000000000007b1d */ /* 0x000fe20000010000 */
[----:B---3--:R-:W-:-:S05]  /*1f10*/  LEA R28, P6, R32, R3, 0x1 ;  /* 0x00000003201c7211 */ /* 0x008fca00078c08ff */
[----:B--2---:R2:W-:Y:S01]  /*1f20*/  @P1 STG.E.U16 desc[UR14][R24.64], R12 ;  /* 0x0000000c18001986 */ /* 0x0045e2000c10150e */
[----:B------:R-:W-:-:S04]  /*1f30*/  LEA R26, P1, R30, R3, 0x1 ;  /* 0x000000031e1a7211 */ /* 0x000fc800078208ff */
[----:B------:R-:W-:Y:S02]  /*1f40*/  LEA.HI.X.SX32 R27, R30, R19, 0x1, P1 ;  /* 0x000000131e1b7211 */ /* 0x000fe400008f0eff */
[----:B------:R-:W-:Y:S02]  /*1f50*/  ISETP.LT.AND P1, PT, R29, UR7, !P0 ;  /* 0x000000071d007c0c */ /* 0x000fe4000c721270 */
[----:B------:R-:W-:Y:S01]  /*1f60*/  LEA R30, P5, R34, R3, 0x1 ;  /* 0x00000003221e7211 */ /* 0x000fe200078a08ff */
[----:B------:R-:W-:Y:S01]  /*1f70*/  @P2 STG.E.U16 desc[UR14][R26.64], R13 ;  /* 0x0000000d1a002986 */ /* 0x000fe2000c10150e */
[----:B------:R-:W-:Y:S01]  /*1f80*/  LEA.HI.X.SX32 R29, R32, R19, 0x1, P6 ;  /* 0x00000013201d7211 */ /* 0x000fe200030f0eff */
[-C--:B------:R-:W-:Y:S01]  /*1f90*/  IMAD R32, R65, R16.reuse, RZ ;  /* 0x0000001041207224 */ /* 0x080fe200078e02ff */
[----:B--2---:R-:W-:Y:S02]  /*1fa0*/  LEA R24, P6, R40, R3, 0x1 ;  /* 0x0000000328187211 */ /* 0x004fe400078c08ff */
[----:B------:R-:W-:Y:S01]  /*1fb0*/  ISETP.LT.AND P2, PT, R23, UR7, !P0 ;  /* 0x0000000717007c0c */ /* 0x000fe2000c741270 */
[----:B------:R2:W-:Y:S01]  /*1fc0*/  @P3 STG.E.U16 desc[UR14][R28.64], R14 ;  /* 0x0000000e1c003986 */ /* 0x0005e2000c10150e */
[----:B------:R-:W-:Y:S01]  /*1fd0*/  LEA.HI.X.SX32 R31, R34, R19, 0x1, P5 ;  /* 0x00000013221f7211 */ /* 0x000fe200028f0eff */
[----:B------:R-:W-:Y:S01]  /*1fe0*/  IMAD R34, R63, R16, RZ ;  /* 0x000000103f227224 */ /* 0x000fe200078e02ff */
[----:B------:R-:W-:-:S02]  /*1ff0*/  PRMT R23, R12, 0x7632, R23 ;  /* 0x000076320c177816 */ /* 0x000fc40000000017 */
[----:B------:R-:W-:Y:S01]  /*2000*/  LEA.HI.X.SX32 R25, R40, R19, 0x1, P6 ;  /* 0x0000001328197211 */ /* 0x000fe200030f0eff */
[----:B------:R3:W-:Y:S01]  /*2010*/  @P4 STG.E.U16 desc[UR14][R30.64], R15 ;  /* 0x0000000f1e004986 */ /* 0x0007e2000c10150e */
[----:B------:R-:W-:Y:S02]  /*2020*/  ISETP.LT.AND P3, PT, R65, UR7, !P0 ;  /* 0x0000000741007c0c */ /* 0x000fe4000c761270 */
[----:B------:R-:W-:Y:S01]  /*2030*/  ISETP.LT.AND P4, PT, R63, UR7, !P0 ;  /* 0x000000073f007c0c */ /* 0x000fe2000c781270 */
[----:B------:R4:W-:Y:S01]  /*2040*/  @P1 STG.E.U16 desc[UR14][R24.64], R23 ;  /* 0x0000001718001986 */ /* 0x0009e2000c10150e */
[-C--:B------:R-:W-:Y:S01]  /*2050*/  LEA R12, P5, R32, R3.reuse, 0x1 ;  /* 0x00000003200c7211 */ /* 0x080fe200078a08ff */
[C---:B--2---:R-:W-:Y:S01]  /*2060*/  IMAD R28, R61.reuse, R16, RZ ;  /* 0x000000103d1c7224 */ /* 0x044fe200078e02ff */
[----:B------:R-:W-:Y:S02]  /*2070*/  ISETP.LT.AND P1, PT, R61, UR7, !P0 ;  /* 0x000000073d007c0c */ /* 0x000fe4000c721270 */
[----:B------:R-:W-:-:S02]  /*2080*/  LEA R26, P6, R34, R3, 0x1 ;  /* 0x00000003221a7211 */ /* 0x000fc400078c08ff */
[----:B------:R-:W-:Y:S01]  /*2090*/  PRMT R29, R14, 0x7632, R29 ;  /* 0x000076320e1d7816 */ /* 0x000fe2000000001d */
[-C--:B---3--:R-:W-:Y:S01]  /*20a0*/  IMAD R30, R59, R16.reuse, RZ ;  /* 0x000000103b1e7224 */ /* 0x088fe200078e02ff */
[----:B------:R-:W-:Y:S02]  /*20b0*/  PRMT R31, R15, 0x7632, R31 ;  /* 0x000076320f1f7816 */ /* 0x000fe4000000001f */
[-C--:B------:R-:W-:Y:S02]  /*20c0*/  LEA.HI.X.SX32 R27, R34, R19.reuse, 0x1, P6 ;  /* 0x00000013221b7211 */ /* 0x080fe400030f0eff */
[----:B----4-:R-:W-:Y:S02]  /*20d0*/  PRMT R25, R13, 0x7632, R25 ;  /* 0x000076320d197816 */ /* 0x010fe40000000019 */
[----:B------:R-:W-:Y:S01]  /*20e0*/  LEA.HI.X.SX32 R13, R32, R19, 0x1, P5 ;  /* 0x00000013200d7211 */ /* 0x000fe200028f0eff */
[----:B------:R-:W-:Y:S01]  /*20f0*/  IMAD R32, R57, R16, RZ ;  /* 0x0000001039207224 */ /* 0x000fe200078e02ff */
[----:B------:R-:W-:-:S02]  /*2100*/  LEA R14, P5, R28, R3, 0x1 ;  /* 0x000000031c0e7211 */ /* 0x000fc400078a08ff */
[----:B------:R-:W-:Y:S01]  /*2110*/  LEA R24, P6, R30, R3, 0x1 ;  /* 0x000000031e187211 */ /* 0x000fe200078c08ff */
[----:B------:R2:W-:Y:S01]  /*2120*/  @P3 STG.E.U16 desc[UR14][R12.64], R25 ;  /* 0x000000190c003986 */ /* 0x0005e2000c10150e */
[----:B------:R-:W-:Y:S02]  /*2130*/  LEA.HI.X.SX32 R15, R28, R19, 0x1, P5 ;  /* 0x000000131c0f7211 */ /* 0x000fe400028f0eff */
[----:B------:R-:W-:Y:S01]  /*2140*/  ISETP.LT.AND P3, PT, R59, UR7, !P0 ;  /* 0x000000073b007c0c */ /* 0x000fe2000c761270 */
[----:B------:R3:W-:Y:S01]  /*2150*/  @P4 STG.E.U16 desc[UR14][R26.64], R29 ;  /* 0x0000001d1a004986 */ /* 0x0007e2000c10150e */
[----:B------:R-:W-:Y:S02]  /*2160*/  ISETP.LT.AND P4, PT, R57, UR7, !P0 ;  /* 0x0000000739007c0c */ /* 0x000fe4000c781270 */
[----:B------:R-:W-:Y:S01]  /*2170*/  LEA R28, P5, R32, R3, 0x1 ;  /* 0x00000003201c7211 */ /* 0x000fe200078a08ff */
[----:B------:R4:W-:Y:S01]  /*2180*/  @P1 STG.E.U16 desc[UR14][R14.64], R31 ;  /* 0x0000001f0e001986 */ /* 0x0009e2000c10150e */
[----:B------:R-:W-:-:S02]  /*2190*/  ISETP.LT.AND P1, PT, R55, UR7, !P0 ;  /* 0x0000000737007c0c */ /* 0x000fc4000c721270 */
[-C--:B--2---:R-:W-:Y:S01]  /*21a0*/  LEA.HI.X.SX32 R25, R30, R19.reuse, 0x1, P6 ;  /* 0x000000131e197211 */ /* 0x084fe200030f0eff */
[-C--:B------:R-:W-:Y:S01]  /*21b0*/  IMAD R30, R55, R16.reuse, RZ ;  /* 0x00000010371e7224 */ /* 0x080fe200078e02ff */
[C---:B------:R-:W-:Y:S02]  /*21c0*/  ISETP.LT.AND P6, PT, R53.reuse, UR7, !P0 ;  /* 0x0000000735007c0c */ /* 0x040fe4000c7c1270 */
[----:B---3--:R-:W-:Y:S01]  /*21d0*/  LEA.HI.X.SX32 R29, R32, R19, 0x1, P5 ;  /* 0x00000013201d7211 */ /* 0x008fe200028f0eff */
[-C--:B------:R-:W-:Y:S01]  /*21e0*/  IMAD R26, R53, R16.reuse, RZ ;  /* 0x00000010351a7224 */ /* 0x080fe200078e02ff */
[C---:B------:R-:W-:Y:S01]  /*21f0*/  LEA R12, P5, R30.reuse, R3, 0x1 ;  /* 0x000000031e0c7211 */ /* 0x040fe200078a08ff */
[----:B0-----:R0:W-:Y:S01]  /*2200*/  @P3 STG.E.U16 desc[UR14][R24.64], R8 ;  /* 0x0000000818003986 */ /* 0x0011e2000c10150e */
[-C--:B------:R-:W-:Y:S02]  /*2210*/  IMAD R32, R45, R16.reuse, RZ ;  /* 0x000000102d207224 */ /* 0x080fe400078e02ff */
[----:B------:R-:W-:Y:S01]  /*2220*/  LEA.HI.X.SX32 R13, R30, R19, 0x1, P5 ;  /* 0x000000131e0d7211 */ /* 0x000fe200028f0eff */
[C---:B------:R-:W-:Y:S01]  /*2230*/  IMAD R30, R47.reuse, R16, RZ ;  /* 0x000000102f1e7224 */ /* 0x040fe200078e02ff */
[----:B----4-:R-:W-:Y:S01]  /*2240*/  LEA R14, P3, R26, R3, 0x1 ;  /* 0x000000031a0e7211 */ /* 0x010fe200078608ff */
[----:B------:R2:W-:Y:S01]  /*2250*/  @P4 STG.E.U16 desc[UR14][R28.64], R9 ;  /* 0x000000091c004986 */ /* 0x0005e2000c10150e */
[----:B------:R-:W-:-:S02]  /*2260*/  ISETP.LT.AND P5, PT, R47, UR7, !P0 ;  /* 0x000000072f007c0c */ /* 0x000fc4000c7a1270 */
[----:B------:R-:W-:Y:S01]  /*2270*/  LEA.HI.X.SX32 R15, R26, R19, 0x1, P3 ;  /* 0x000000131a0f7211 */ /* 0x000fe200018f0eff */
[----:B------:R3:W-:Y:S01]  /*2280*/  @P1 STG.E.U16 desc[UR14][R12.64], R10 ;  /* 0x0000000a0c001986 */ /* 0x0007e2000c10150e */
[----:B------:R-:W-:Y:S02]  /*2290*/  ISETP.LT.AND P3, PT, R45, UR7, !P0 ;  /* 0x000000072d007c0c */ /* 0x000fe4000c761270 */
[-C--:B0-----:R-:W-:Y:S01]  /*22a0*/  LEA R24, P1, R30, R3.reuse, 0x1 ;  /* 0x000000031e187211 */ /* 0x081fe200078208ff */
[----:B------:R0:W-:Y:S01]  /*22b0*/  @P6 STG.E.U16 desc[UR14][R14.64], R11 ;  /* 0x0000000b0e006986 */ /* 0x0001e2000c10150e */
[----:B------:R-:W-:Y:S02]  /*22c0*/  LEA R26, P6, R32, R3, 0x1 ;  /* 0x00000003201a7211 */ /* 0x000fe400078c08ff */
[----:B------:R-:W-:Y:S01]  /*22d0*/  LEA.HI.X.SX32 R25, R30, R19, 0x1, P1 ;  /* 0x000000131e197211 */ /* 0x000fe200008f0eff */
[C---:B--2---:R-:W-:Y:S01]  /*22e0*/  IMAD R28, R39.reuse, R16, RZ ;  /* 0x00000010271c7224 */ /* 0x044fe200078e02ff */
[----:B------:R-:W-:Y:S01]  /*22f0*/  PRMT R9, R8, 0x7632, R9 ;  /* 0x0000763208097816 */ /* 0x000fe20000000009 */
[----:B------:R-:W-:Y:S01]  /*2300*/  IMAD R30, R16, 0x2, R36 ;  /* 0x00000002101e7824 */ /* 0x000fe200078e0224 */
[----:B------:R-:W-:-:S02]  /*2310*/  ISETP.LT.AND P1, PT, R39, UR7, !P0 ;  /* 0x0000000727007c0c */ /* 0x000fc4000c721270 */
[----:B------:R-:W-:Y:S01]  /*2320*/  LEA.HI.X.SX32 R27, R32, R19, 0x1, P6 ;  /* 0x00000013201b7211 */ /* 0x000fe200030f0eff */
[----:B------:R2:W-:Y:S01]  /*2330*/  @P5 STG.E.U16 desc[UR14][R24.64], R9 ;  /* 0x0000000918005986 */ /* 0x0005e2000c10150e */
[----:B---3--:R-:W-:Y:S02]  /*2340*/  PRMT R13, R9, 0x7632, R13 ;  /* 0x00007632090d7816 */ /* 0x008fe4000000000d */
[-C--:B------:R-:W-:Y:S02]  /*2350*/  LEA R8, P5, R28, R3.reuse, 0x1 ;  /* 0x000000031c087211 */ /* 0x080fe400078a08ff */
[----:B0-----:R-:W-:Y:S01]  /*2360*/  PRMT R11, R10, 0x7632, R11 ;  /* 0x000076320a0b7816 */ /* 0x001fe2000000000b */
[----:B------:R0:W-:Y:S01]  /*2370*/  @P3 STG.E.U16 desc[UR14][R26.64], R13 ;  /* 0x0000000d1a003986 */ /* 0x0001e2000c10150e */
[----:B------:R-:W-:Y:S02]  /*2380*/  LEA R12, P3, R36, R3, 0x1 ;  /* 0x00000003240c7211 */ /* 0x000fe400078608ff */
[----:B------:R-:W-:-:S02]  /*2390*/  ISETP.LT.AND P6, PT, R37, UR7, !P0 ;  /* 0x0000000725007c0c */ /* 0x000fc4000c7c1270 */
[----:B------:R-:W-:Y:S02]  /*23a0*/  ISETP.LT.AND P4, PT, R62, UR7, !P0 ;  /* 0x000000073e007c0c */ /* 0x000fe4000c781270 */
[----:B--2---:R-:W-:Y:S01]  /*23b0*/  LEA.HI.X.SX32 R9, R28, R19, 0x1, P5 ;  /* 0x000000131c097211 */ /* 0x004fe200028f0eff */
[----:B------:R-:W-:Y:S01]  /*23c0*/  IMAD R28, R37, R16, RZ ;  /* 0x00000010251c7224 */ /* 0x000fe200078e02ff */
[----:B------:R-:W-:-:S03]  /*23d0*/  ISETP.LT.AND P5, PT, R60, UR7, !P0 ;  /* 0x000000073c007c0c */ /* 0x000fc6000c7a1270 */
[----:B------:R2:W-:Y:S01]  /*23e0*/  @P1 STG.E.U16 desc[UR14][R8.64], R11 ;  /* 0x0000000b08001986 */ /* 0x0005e2000c10150e */
[----:B0-----:R-:W-:Y:S02]  /*23f0*/  LEA.HI.X.SX32 R13, R36, R19, 0x1, P3 ;  /* 0x00000013240d7211 */ /* 0x001fe400018f0eff */
[-C--:B------:R-:W-:Y:S02]  /*2400*/  LEA R10, P1, R28, R3.reuse, 0x1 ;  /* 0x000000031c0a7211 */ /* 0x080fe400078208ff */
[----:B------:R-:W-:-:S04]  /*2410*/  LEA R14, P3, R30, R3, 0x1 ;  /* 0x000000031e0e7211 */ /* 0x000fc800078608ff */
[-C--:B------:R-:W-:Y:S01]  /*2420*/  LEA.HI.X.SX32 R15, R30, R19.reuse, 0x1, P3 ;  /* 0x000000131e0f7211 */ /* 0x080fe200018f0eff */
[----:B------:R-:W-:Y:S01]  /*2430*/  IMAD R30, R16, 0x2, R30 ;  /* 0x00000002101e7824 */ /* 0x000fe200078e021e */
[----:B------:R-:W-:Y:S02]  /*2440*/  ISETP.LT.AND P3, PT, R58, UR7, !P0 ;  /* 0x000000073a007c0c */ /* 0x000fe4000c761270 */
[----:B--2---:R-:W-:Y:S01]  /*2450*/  PRMT R9, R11, 0x7632, R9 ;  /* 0x000076320b097816 */ /* 0x004fe20000000009 */
[----:B------:R-:W-:Y:S01]  /*2460*/  IMAD R8, R16, 0x2, R30 ;  /* 0x0000000210087824 */ /* 0x000fe200078e021e */
[----:B------:R-:W-:Y:S02]  /*2470*/  LEA.HI.X.SX32 R11, R28, R19, 0x1, P1 ;  /* 0x000000131c0b7211 */ /* 0x000fe400008f0eff */
[----:B------:R-:W-:Y:S01]  /*2480*/  ISETP.LT.AND P1, PT, R22, UR7, !P0 ;  /* 0x0000000716007c0c */ /* 0x000fe2000c721270 */
[----:B------:R-:W-:Y:S02]  /*2490*/  IMAD R26, R16, 0x2, R8 ;  /* 0x00000002101a7824 */ /* 0x000fe400078e0208 */
[----:B------:R-:W-:Y:S01]  /*24a0*/  @P6 STG.E.U16 desc[UR14][R10.64], R9 ;  /* 0x000000090a006986 */ /* 0x000fe2000c10150e */
[----:B------:R-:W-:-:S03]  /*24b0*/  LEA R22, P6, R30, R3, 0x1 ;  /* 0x000000031e167211 */ /* 0x000fc600078c08ff */
[----:B-1----:R0:W-:Y:S01]  /*24c0*/  @P4 STG.E.U16 desc[UR14][R12.64], R4 ;  /* 0x000000040c004986 */ /* 0x0021e2000c10150e */
[----:B------:R-:W-:Y:S02]  /*24d0*/  LEA.HI.X.SX32 R23, R30, R19, 0x1, P6 ;  /* 0x000000131e177211 */ /* 0x000fe400030f0eff */
[----:B------:R-:W-:Y:S01]  /*24e0*/  LEA R24, P6, R8, R3, 0x1 ;  /* 0x0000000308187211 */ /* 0x000fe200078c08ff */
[----:B------:R1:W-:Y:S01]  /*24f0*/  @P5 STG.E.U16 desc[UR14][R14.64], R5 ;  /* 0x000000050e005986 */ /* 0x0003e2000c10150e */
[----:B------:R-:W-:Y:S02]  /*2500*/  ISETP.LT.AND P4, PT, R56, UR7, !P0 ;  /* 0x0000000738007c0c */ /* 0x000fe4000c781270 */
[----:B------:R-:W-:Y:S01]  /*2510*/  LEA.HI.X.SX32 R25, R8, R19, 0x1, P6 ;  /* 0x0000001308197211 */ /* 0x000fe200030f0eff */
[----:B------:R2:W-:Y:S01]  /*2520*/  @P3 STG.E.U16 desc[UR14][R22.64], R6 ;  /* 0x0000000616003986 */ /* 0x0005e2000c10150e */
[----:B------:R-:W-:Y:S02]  /*2530*/  ISETP.LT.AND P5, PT, R54, UR7, !P0 ;  /* 0x0000000736007c0c */ /* 0x000fe4000c7a1270 */
[----:B------:R-:W-:Y:S01]  /*2540*/  ISETP.LT.AND P3, PT, R52, UR7, !P0 ;  /* 0x0000000734007c0c */ /* 0x000fe2000c761270 */
[----:B------:R-:W3:Y:S01]  /*2550*/  LDS.128 R8, [R21] ;  /* 0x0000000015087984 */ /* 0x000ee20000000c00 */
[----:B0-----:R-:W-:-:S02]  /*2560*/  LEA R12, P6, R26, R3, 0x1 ;  /* 0x000000031a0c7211 */ /* 0x001fc400078c08ff */
[----:B-1----:R-:W-:Y:S01]  /*2570*/  PRMT R15, R4, 0x7632, R15 ;  /* 0x00007632040f7816 */ /* 0x002fe2000000000f */
[----:B------:R-:W-:Y:S01]  /*2580*/  IMAD R4, R16, 0x2, R26 ;  /* 0x0000000210047824 */ /* 0x000fe200078e021a */
[----:B------:R-:W-:Y:S01]  /*2590*/  LEA.HI.X.SX32 R13, R26, R19, 0x1, P6 ;  /* 0x000000131a0d7211 */ /* 0x000fe200030f0eff */
[----:B------:R0:W-:Y:S01]  /*25a0*/  @P4 STG.E.U16 desc[UR14][R24.64], R7 ;  /* 0x0000000718004986 */ /* 0x0001e2000c10150e */
[----:B------:R-:W-:Y:S01]  /*25b0*/  ISETP.LT.AND P4, PT, R46, UR7, !P0 ;  /* 0x000000072e007c0c */ /* 0x000fe2000c781270 */
[----:B--2---:R-:W-:Y:S01]  /*25c0*/  IMAD R22, R16, 0x2, R4 ;  /* 0x0000000210167824 */ /* 0x004fe200078e0204 */
[----:B------:R-:W-:Y:S01]  /*25d0*/  LEA R14, P6, R4, R3, 0x1 ;  /* 0x00000003040e7211 */ /* 0x000fe200078c08ff */
[----:B------:R1:W-:Y:S01]  /*25e0*/  @P5 STG.E.U16 desc[UR14][R12.64], R15 ;  /* 0x0000000f0c005986 */ /* 0x0003e2000c10150e */
[----:B------:R-:W-:Y:S01]  /*25f0*/  PRMT R5, R5, 0x7632, R5 ;  /* 0x0000763205057816 */ /* 0x000fe20000000005 */
[----:B------:R-:W-:Y:S01]  /*2600*/  IMAD R26, R16, 0x2, R22 ;  /* 0x00000002101a7824 */ /* 0x000fe200078e0216 */
[----:B------:R-:W-:-:S02]  /*2610*/  ISETP.LT.AND P5, PT, R44, UR7, !P0 ;  /* 0x000000072c007c0c */ /* 0x000fc4000c7a1270 */
[----:B0-----:R-:W-:Y:S02]  /*2620*/  PRMT R7, R6, 0x7632, R7 ;  /* 0x0000763206077816 */ /* 0x001fe40000000007 */
[----:B-1----:R-:W-:Y:S02]  /*2630*/  LEA.HI.X.SX32 R15, R4, R19, 0x1, P6 ;  /* 0x00000013040f7211 */ /* 0x002fe400030f0eff */
[----:B------:R-:W-:Y:S02]  /*2640*/  LEA R4, P6, R22, R3, 0x1 ;  /* 0x0000000316047211 */ /* 0x000fe400078c08ff */
[----:B------:R-:W-:Y:S01]  /*2650*/  PRMT R13, R7, 0x7632, R13 ;  /* 0x00007632070d7816 */ /* 0x000fe2000000000d */
[----:B------:R0:W-:Y:S01]  /*2660*/  @P3 STG.E.U16 desc[UR14][R14.64], R5 ;  /* 0x000000050e003986 */ /* 0x0001e2000c10150e */
[----:B------:R-:W-:Y:S02]  /*2670*/  ISETP.LT.AND P3, PT, R20, UR7, !P0 ;  /* 0x0000000714007c0c */ /* 0x000fe4000c761270 */
[----:B0-----:R-:W-:Y:S01]  /*2680*/  LEA.HI.X.SX32 R5, R22, R19, 0x1, P6 ;  /* 0x0000001316057211 */ /* 0x001fe200030f0eff */
[----:B------:R-:W-:Y:S01]  /*2690*/  IMAD R22, R16, 0x2, R26 ;  /* 0x0000000210167824 */ /* 0x000fe200078e021a */
[----:B------:R-:W-:-:S03]  /*26a0*/  LEA R20, P6, R26, R3, 0x1 ;  /* 0x000000031a147211 */ /* 0x000fc600078c08ff */
[----:B------:R-:W-:Y:S01]  /*26b0*/  IMAD R24, R16, 0x2, R22 ;  /* 0x0000000210187824 */ /* 0x000fe200078e0216 */
[----:B------:R-:W-:Y:S01]  /*26c0*/  LEA.HI.X.SX32 R21, R26, R19, 0x1, P6 ;  /* 0x000000131a157211 */ /* 0x000fe200030f0eff */
[----:B------:R0:W-:Y:S01]  /*26d0*/  @P4 STG.E.U16 desc[UR14][R4.64], R7 ;  /* 0x0000000704004986 */ /* 0x0001e2000c10150e */
[-C--:B------:R-:W-:Y:S01]  /*26e0*/  LEA R6, P4, R22, R3.reuse, 0x1 ;  /* 0x0000000316067211 */ /* 0x080fe200078808ff */
[----:B------:R-:W-:Y:S02]  /*26f0*/  IMAD R26, R16, 0x2, R24 ;  /* 0x00000002101a7824 */ /* 0x000fe400078e0218 */
[----:B------:R1:W-:Y:S01]  /*2700*/  @P5 STG.E.U16 desc[UR14][R20.64], R13 ;  /* 0x0000000d14005986 */ /* 0x0003e2000c10150e */
[----:B------:R-:W-:Y:S02]  /*2710*/  LEA R12, P5, R24, R3, 0x1 ;  /* 0x00000003180c7211 */ /* 0x000fe400078a08ff */
[-C--:B0-----:R-:W-:Y:S02]  /*2720*/  LEA.HI.X.SX32 R7, R22, R19.reuse, 0x1, P4 ;  /* 0x0000001316077211 */ /* 0x081fe400020f0eff */
[----:B------:R-:W-:Y:S01]  /*2730*/  ISETP.LT.AND P4, PT, R18, UR7, !P0 ;  /* 0x0000000712007c0c */ /* 0x000fe2000c781270 */
[----:B------:R-:W-:Y:S01]  /*2740*/  IMAD R18, R16, 0x2, R26 ;  /* 0x0000000210127824 */ /* 0x000fe200078e021a */
[----:B-1----:R-:W-:Y:S01]  /*2750*/  LEA.HI.X.SX32 R13, R24, R19, 0x1, P5 ;  /* 0x00000013180d7211 */ /* 0x002fe200028f0eff */
[----:B---3--:R-:W-:Y:S01]  /*2760*/  @P3 STG.E.U16 desc[UR14][R6.64], R8 ;  /* 0x0000000806003986 */ /* 0x008fe2000c10150e */
[----:B------:R-:W-:Y:S01]  /*2770*/  ISETP.LT.AND P5, PT, R17, UR7, !P0 ;  /* 0x0000000711007c0c */ /* 0x000fe2000c7a1270 */
[----:B------:R-:W-:Y:S01]  /*2780*/  IMAD R22, R16, 0x2, R18 ;  /* 0x0000000210167824 */ /* 0x000fe200078e0212 */
[-C--:B------:R-:W-:Y:S01]  /*2790*/  LEA R14, P3, R18, R3.reuse, 0x1 ;  /* 0x00000003120e7211 */ /* 0x080fe200078608ff */
[----:B------:R0:W-:Y:S01]  /*27a0*/  @P1 STG.E.U16 desc[UR14][R12.64], R9 ;  /* 0x000000090c001986 */ /* 0x0001e2000c10150e */
[----:B------:R-:W-:Y:S01]  /*27b0*/  LEA R4, P1, R26, R3, 0x1 ;  /* 0x000000031a047211 */ /* 0x000fe200078208ff */
[----:B------:R-:W-:Y:S01]  /*27c0*/  IMAD R24, R16, 0x2, R22 ;  /* 0x0000000210187824 */ /* 0x000fe200078e0216 */
[----:B------:R-:W-:-:S02]  /*27d0*/  LEA.HI.X.SX32 R15, R18, R19, 0x1, P3 ;  /* 0x00000013120f7211 */ /* 0x000fc400018f0eff */
[----:B------:R-:W-:Y:S01]  /*27e0*/  LEA.HI.X.SX32 R5, R26, R19, 0x1, P1 ;  /* 0x000000131a057211 */ /* 0x000fe200008f0eff */
[----:B------:R-:W-:Y:S01]  /*27f0*/  IMAD R26, R16, 0x2, R24 ;  /* 0x00000002101a7824 */ /* 0x000fe200078e0218 */
[----:B------:R-:W-:Y:S02]  /*2800*/  LEA R20, P6, R22, R3, 0x1 ;  /* 0x0000000316147211 */ /* 0x000fe400078c08ff */
[----:B------:R-:W-:Y:S01]  /*2810*/  ISETP.LT.AND P3, PT, R2, UR7, !P0 ;  /* 0x0000000702007c0c */ /* 0x000fe2000c761270 */
[----:B------:R-:W-:Y:S01]  /*2820*/  IMAD R16, R16, 0x2, R26 ;  /* 0x0000000210107824 */ /* 0x000fe200078e021a */
[----:B------:R-:W-:Y:S01]  /*2830*/  LEA.HI.X.SX32 R21, R22, R19, 0x1, P6 ;  /* 0x0000001316157211 */ /* 0x000fe200030f0eff */
[----:B------:R1:W-:Y:S01]  /*2840*/  @P5 STG.E.U16 desc[UR14][R4.64], R10 ;  /* 0x0000000a04005986 */ /* 0x0003e2000c10150e */
[-C--:B0-----:R-:W-:Y:S02]  /*2850*/  LEA R12, P1, R26, R3.reuse, 0x1 ;  /* 0x000000031a0c7211 */ /* 0x081fe400078208ff */
[----:B------:R-:W-:Y:S01]  /*2860*/  LEA R6, P6, R24, R3, 0x1 ;  /* 0x0000000318067211 */ /* 0x000fe200078c08ff */
[----:B------:R1:W-:Y:S01]  /*2870*/  @P4 STG.E.U16 desc[UR14][R14.64], R11 ;  /* 0x0000000b0e004986 */ /* 0x0003e2000c10150e */
[----:B------:R-:W-:-:S02]  /*2880*/  LEA.HI.X.SX32 R13, R26, R19, 0x1, P1 ;  /* 0x000000131a0d7211 */ /* 0x000fc400008f0eff */
[----:B------:R-:W-:Y:S02]  /*2890*/  ISETP.LT.AND P1, PT, R0, UR7, !P0 ;  /* 0x0000000700007c0c */ /* 0x000fe4000c721270 */
[----:B------:R-:W-:Y:S02]  /*28a0*/  ISETP.LT.AND P0, PT, R38, UR7, !P0 ;  /* 0x0000000726007c0c */ /* 0x000fe4000c701270 */
[----:B------:R-:W-:Y:S02]  /*28b0*/  PRMT R8, R8, 0x7632, R8 ;  /* 0x0000763208087816 */ /* 0x000fe40000000008 */
[----:B------:R-:W-:Y:S02]  /*28c0*/  LEA.HI.X.SX32 R7, R24, R19, 0x1, P6 ;  /* 0x0000001318077211 */ /* 0x000fe400030f0eff */
[----:B------:R-:W-:Y:S01]  /*28d0*/  PRMT R9, R9, 0x7632, R9 ;  /* 0x0000763209097816 */ /* 0x000fe20000000009 */
[----:B------:R1:W-:Y:S01]  /*28e0*/  @P3 STG.E.U16 desc[UR14][R20.64], R8 ;  /* 0x0000000814003986 */ /* 0x0003e2000c10150e */
[----:B------:R-:W-:-:S02]  /*28f0*/  PRMT R0, R10, 0x7632, R0 ;  /* 0x000076320a007816 */ /* 0x000fc40000000000 */
[C---:B------:R-:W-:Y:S01]  /*2900*/  LEA R2, P6, R16.reuse, R3, 0x1 ;  /* 0x0000000310027211 */ /* 0x040fe200078c08ff */
[----:B------:R1:W-:Y:S03]  /*2910*/  @P2 STG.E.U16 desc[UR14][R6.64], R9 ;  /* 0x0000000906002986 */ /* 0x0003e6000c10150e */
[----:B------:R-:W-:Y:S01]  /*2920*/  LEA.HI.X.SX32 R3, R16, R19, 0x1, P6 ;  /* 0x0000001310037211 */ /* 0x000fe200030f0eff */
[----:B------:R1:W-:Y:S01]  /*2930*/  @P1 STG.E.U16 desc[UR14][R12.64], R0 ;  /* 0x000000000c001986 */ /* 0x0003e2000c10150e */
[----:B------:R-:W-:Y:S07]  /*2940*/  @!P0 EXIT ;  /* 0x000000000000894d */ /* 0x000fee0003800000 */
[----:B-1----:R-:W-:-:S05]  /*2950*/  PRMT R11, R11, 0x7632, R11 ;  /* 0x000076320b0b7816 */ /* 0x002fca000000000b */
[----:B------:R-:W-:Y:S01]  /*2960*/  STG.E.U16 desc[UR14][R2.64], R11 ;  /* 0x0000000b02007986 */ /* 0x000fe2000c10150e */
[----:B------:R-:W-:Y:S05]  /*2970*/  EXIT ;  /* 0x000000000000794d */ /* 0x000fea0003800000 */
.L_x_2:
[----:B------:R-:W-:-:S00]  /*2980*/  BRA `(.L_x_2) ;  /* 0xfffffffc00fc7947 */ /* 0x000fc0000383ffff */
[----:B------:R-:W-:-:S00]  /*2990*/  NOP ;  /* 0x0000000000007918 */ /* 0x000fc00000000000 */
        /* <DEDUP_REMOVED lines=14> */
.L_x_3:


//--------------------- .nv.shared.matmul_kernel  --------------------------
	.section	.nv.shared.matmul_kernel,"aw",@nobits
	.sectionflags	@""
	.align	16
	.zero		1024


//--------------------- .nv.shared.reserved.0     --------------------------
	.section	.nv.shared.reserved.0,"aw",@nobits
	.weak		__nv_reservedSMEM_offset_0_alias
	.size		__nv_reservedSMEM_offset_0_alias, 0, 0
	.other		__nv_reservedSMEM_offset_0_alias,@"STO_CUDA_RESERVED_SHARED STV_DEFAULT"
__nv_reservedSMEM_offset_0_alias:
	.zero		0


//--------------------- .nv.constant0.matmul_kernel --------------------------
	.section	.nv.constant0.matmul_kernel,"a",@progbits
	.sectionflags	@""
	.align	4
.nv.constant0.matmul_kernel:
	.zero		608


//--------------------- SYMBOLS --------------------------

	.type		.nv.reservedSmem.offset0,@object
	.size		.nv.reservedSmem.offset0,0x4
